//
// Generated by NVIDIA NVVM Compiler
//
// Compiler Build ID: CL-36424714
// Cuda compilation tools, release 13.0, V13.0.88
// Based on NVVM 20.0.0
//

.version 9.0
.target sm_100
.address_size 64

	// .globl	spatial_streaming_kernel_v3
// _ZZ27spatial_streaming_kernel_v3E13shared_sin_th has been demoted
// _ZZ27spatial_streaming_kernel_v3E13shared_cos_th has been demoted

.visible .entry spatial_streaming_kernel_v3(
	.param .u64 .ptr .align 1 spatial_streaming_kernel_v3_param_0,
	.param .u64 .ptr .align 1 spatial_streaming_kernel_v3_param_1,
	.param .u64 .ptr .align 1 spatial_streaming_kernel_v3_param_2,
	.param .u64 .ptr .align 1 spatial_streaming_kernel_v3_param_3,
	.param .u64 .ptr .align 1 spatial_streaming_kernel_v3_param_4,
	.param .u32 spatial_streaming_kernel_v3_param_5,
	.param .u32 spatial_streaming_kernel_v3_param_6,
	.param .u32 spatial_streaming_kernel_v3_param_7,
	.param .u32 spatial_streaming_kernel_v3_param_8,
	.param .f32 spatial_streaming_kernel_v3_param_9,
	.param .f32 spatial_streaming_kernel_v3_param_10,
	.param .f32 spatial_streaming_kernel_v3_param_11,
	.param .f32 spatial_streaming_kernel_v3_param_12,
	.param .f32 spatial_streaming_kernel_v3_param_13,
	.param .u32 spatial_streaming_kernel_v3_param_14
)
{
	.reg .pred 	%p<26>;
	.reg .b32 	%r<189>;
	.reg .b32 	%f<84>;
	.reg .b64 	%rd<74>;
	.reg .b64 	%fd<36>;
	// demoted variable
	.shared .align 4 .f32 _ZZ27spatial_streaming_kernel_v3E13shared_sin_th;
	// demoted variable
	.shared .align 4 .f32 _ZZ27spatial_streaming_kernel_v3E13shared_cos_th;
	ld.param.u64 	%rd6, [spatial_streaming_kernel_v3_param_1];
	ld.param.u64 	%rd4, [spatial_streaming_kernel_v3_param_3];
	ld.param.u64 	%rd5, [spatial_streaming_kernel_v3_param_4];
	ld.param.u32 	%r95, [spatial_streaming_kernel_v3_param_6];
	ld.param.u32 	%r98, [spatial_streaming_kernel_v3_param_7];
	ld.param.u32 	%r97, [spatial_streaming_kernel_v3_param_8];
	ld.param.f32 	%f14, [spatial_streaming_kernel_v3_param_9];
	ld.param.f32 	%f15, [spatial_streaming_kernel_v3_param_10];
	ld.param.f32 	%f16, [spatial_streaming_kernel_v3_param_11];
	ld.param.f32 	%f17, [spatial_streaming_kernel_v3_param_12];
	ld.param.f32 	%f18, [spatial_streaming_kernel_v3_param_13];
	cvta.to.global.u64 	%rd1, %rd6;
	mov.u32 	%r99, %ctaid.x;
	mov.u32 	%r100, %ntid.x;
	mov.u32 	%r101, %tid.x;
	mad.lo.s32 	%r1, %r99, %r100, %r101;
	mov.u32 	%r102, %ctaid.y;
	mov.u32 	%r103, %ntid.y;
	mov.u32 	%r2, %tid.y;
	mad.lo.s32 	%r104, %r102, %r103, %r2;
	mov.u32 	%r4, %ctaid.z;
	setp.ge.s32 	%p2, %r1, %r97;
	setp.ge.s32 	%p3, %r104, %r98;
	or.pred  	%p4, %p2, %p3;
	setp.ge.s32 	%p5, %r4, %r95;
	or.pred  	%p6, %p5, %p4;
	@%p6 bra 	$L__BB0_32;
	setp.ne.s32 	%p7, %r2, 0;
	@%p7 bra 	$L__BB0_3;
	cvta.to.global.u64 	%rd7, %rd4;
	mul.wide.u32 	%rd8, %r4, 4;
	add.s64 	%rd9, %rd7, %rd8;
	ld.global.nc.f32 	%f19, [%rd9];
	st.shared.f32 	[_ZZ27spatial_streaming_kernel_v3E13shared_sin_th], %f19;
	cvta.to.global.u64 	%rd10, %rd5;
	add.s64 	%rd11, %rd10, %rd8;
	ld.global.nc.f32 	%f20, [%rd11];
	st.shared.f32 	[_ZZ27spatial_streaming_kernel_v3E13shared_cos_th], %f20;
$L__BB0_3:
	ld.param.u32 	%r156, [spatial_streaming_kernel_v3_param_5];
	bar.sync 	0;
	ld.shared.f32 	%f21, [_ZZ27spatial_streaming_kernel_v3E13shared_sin_th];
	ld.shared.f32 	%f22, [_ZZ27spatial_streaming_kernel_v3E13shared_cos_th];
	cvt.rn.f32.s32 	%f23, %r1;
	fma.rn.f32 	%f24, %f14, %f23, %f17;
	fma.rn.f32 	%f25, %f14, 0f3F000000, %f24;
	cvt.rn.f32.u32 	%f26, %r104;
	fma.rn.f32 	%f27, %f15, %f26, %f18;
	fma.rn.f32 	%f28, %f15, 0f3F000000, %f27;
	fma.rn.f32 	%f1, %f16, %f22, %f25;
	fma.rn.f32 	%f2, %f16, %f21, %f28;
	cvt.rn.f32.s32 	%f29, %r97;
	fma.rn.f32 	%f3, %f14, %f29, %f17;
	cvt.rn.f32.u32 	%f30, %r98;
	fma.rn.f32 	%f4, %f15, %f30, %f18;
	setp.lt.s32 	%p8, %r156, 1;
	mov.f64 	%fd27, 0d0000000000000000;
	@%p8 bra 	$L__BB0_30;
	ld.param.u32 	%r157, [spatial_streaming_kernel_v3_param_5];
	setp.lt.f32 	%p9, %f1, %f17;
	setp.ge.f32 	%p10, %f1, %f3;
	or.pred  	%p11, %p9, %p10;
	setp.lt.f32 	%p12, %f2, %f18;
	setp.ge.f32 	%p13, %f2, %f4;
	or.pred  	%p14, %p12, %p13;
	or.pred  	%p1, %p11, %p14;
	sub.f32 	%f31, %f1, %f17;
	div.rn.f32 	%f32, %f31, %f14;
	add.f32 	%f33, %f32, 0fBF000000;
	sub.f32 	%f34, %f2, %f18;
	div.rn.f32 	%f35, %f34, %f15;
	add.f32 	%f36, %f35, 0fBF000000;
	cvt.rmi.f32.f32 	%f37, %f36;
	cvt.rzi.s32.f32 	%r106, %f37;
	cvt.rmi.f32.f32 	%f38, %f33;
	cvt.rzi.s32.f32 	%r107, %f38;
	add.s32 	%r108, %r106, 1;
	add.s32 	%r109, %r107, 1;
	add.s32 	%r110, %r98, -1;
	min.s32 	%r111, %r106, %r110;
	max.s32 	%r5, %r111, 0;
	min.s32 	%r112, %r108, %r110;
	max.s32 	%r6, %r112, 0;
	add.s32 	%r113, %r97, -1;
	min.s32 	%r114, %r107, %r113;
	max.s32 	%r7, %r114, 0;
	min.s32 	%r115, %r109, %r113;
	max.s32 	%r8, %r115, 0;
	sub.f32 	%f39, %f36, %f37;
	sub.f32 	%f40, %f33, %f38;
	mov.f32 	%f41, 0f3F800000;
	sub.f32 	%f42, %f41, %f39;
	sub.f32 	%f43, %f41, %f40;
	mul.f32 	%f5, %f42, %f43;
	mul.f32 	%f6, %f42, %f40;
	mul.f32 	%f7, %f39, %f43;
	mul.f32 	%f8, %f39, %f40;
	setp.lt.u32 	%p15, %r157, 4;
	mov.f64 	%fd27, 0d0000000000000000;
	mov.b32 	%r182, 0;
	@%p15 bra 	$L__BB0_23;
	ld.param.u32 	%r158, [spatial_streaming_kernel_v3_param_5];
	and.b32  	%r116, %r158, 2147483644;
	neg.s32 	%r181, %r116;
	add.s32 	%r117, %r4, %r95;
	mul.lo.s32 	%r118, %r98, %r117;
	add.s32 	%r119, %r6, %r118;
	mul.lo.s32 	%r120, %r97, %r119;
	add.s32 	%r180, %r8, %r120;
	add.s32 	%r179, %r7, %r120;
	add.s32 	%r121, %r5, %r118;
	mul.lo.s32 	%r122, %r97, %r121;
	add.s32 	%r178, %r8, %r122;
	add.s32 	%r177, %r7, %r122;
	add.s32 	%r123, %r104, %r118;
	mad.lo.s32 	%r176, %r97, %r123, %r1;
	shl.b32 	%r124, %r95, 1;
	add.s32 	%r125, %r4, %r124;
	mul.lo.s32 	%r126, %r98, %r125;
	add.s32 	%r127, %r6, %r126;
	mul.lo.s32 	%r128, %r97, %r127;
	add.s32 	%r175, %r8, %r128;
	add.s32 	%r174, %r7, %r128;
	add.s32 	%r129, %r5, %r126;
	mul.lo.s32 	%r130, %r97, %r129;
	add.s32 	%r173, %r8, %r130;
	add.s32 	%r172, %r7, %r130;
	add.s32 	%r131, %r104, %r126;
	mad.lo.s32 	%r171, %r97, %r131, %r1;
	mad.lo.s32 	%r132, %r95, 3, %r4;
	mul.lo.s32 	%r133, %r98, %r132;
	add.s32 	%r134, %r6, %r133;
	mul.lo.s32 	%r135, %r97, %r134;
	add.s32 	%r170, %r8, %r135;
	add.s32 	%r169, %r7, %r135;
	add.s32 	%r136, %r5, %r133;
	mul.lo.s32 	%r137, %r97, %r136;
	add.s32 	%r168, %r8, %r137;
	add.s32 	%r167, %r7, %r137;
	add.s32 	%r138, %r104, %r133;
	mad.lo.s32 	%r166, %r97, %r138, %r1;
	mul.lo.s32 	%r139, %r4, %r98;
	add.s32 	%r140, %r104, %r139;
	mad.lo.s32 	%r165, %r97, %r140, %r1;
	add.s32 	%r141, %r5, %r139;
	mul.lo.s32 	%r142, %r97, %r141;
	add.s32 	%r164, %r8, %r142;
	add.s32 	%r163, %r7, %r142;
	add.s32 	%r143, %r6, %r139;
	mul.lo.s32 	%r144, %r97, %r143;
	add.s32 	%r162, %r8, %r144;
	add.s32 	%r161, %r7, %r144;
	mov.f64 	%fd27, 0d0000000000000000;
	not.pred 	%p17, %p1;
$L__BB0_6:
	ld.param.u64 	%rd68, [spatial_streaming_kernel_v3_param_0];
	cvta.to.global.u64 	%rd12, %rd68;
	mul.wide.s32 	%rd13, %r165, 4;
	add.s64 	%rd14, %rd12, %rd13;
	ld.global.nc.f32 	%f9, [%rd14];
	setp.lt.f32 	%p16, %f9, 0f2B8CBCCC;
	@%p16 bra 	$L__BB0_10;
	@%p17 bra 	$L__BB0_9;
	cvt.f64.f32 	%fd20, %f9;
	add.f64 	%fd27, %fd27, %fd20;
	bra.uni 	$L__BB0_10;
$L__BB0_9:
	mul.wide.s32 	%rd15, %r163, 4;
	add.s64 	%rd16, %rd1, %rd15;
	mul.f32 	%f44, %f5, %f9;
	atom.global.add.f32 	%f45, [%rd16], %f44;
	mul.wide.s32 	%rd17, %r164, 4;
	add.s64 	%rd18, %rd1, %rd17;
	mul.f32 	%f46, %f6, %f9;
	atom.global.add.f32 	%f47, [%rd18], %f46;
	mul.wide.s32 	%rd19, %r161, 4;
	add.s64 	%rd20, %rd1, %rd19;
	mul.f32 	%f48, %f7, %f9;
	atom.global.add.f32 	%f49, [%rd20], %f48;
	mul.wide.s32 	%rd21, %r162, 4;
	add.s64 	%rd22, %rd1, %rd21;
	mul.f32 	%f50, %f8, %f9;
	atom.global.add.f32 	%f51, [%rd22], %f50;
$L__BB0_10:
	ld.param.u64 	%rd69, [spatial_streaming_kernel_v3_param_0];
	cvta.to.global.u64 	%rd23, %rd69;
	mul.wide.s32 	%rd24, %r176, 4;
	add.s64 	%rd25, %rd23, %rd24;
	ld.global.nc.f32 	%f10, [%rd25];
	setp.lt.f32 	%p18, %f10, 0f2B8CBCCC;
	@%p18 bra 	$L__BB0_14;
	@%p1 bra 	$L__BB0_13;
	mul.wide.s32 	%rd26, %r177, 4;
	add.s64 	%rd27, %rd1, %rd26;
	mul.f32 	%f52, %f5, %f10;
	atom.global.add.f32 	%f53, [%rd27], %f52;
	mul.wide.s32 	%rd28, %r178, 4;
	add.s64 	%rd29, %rd1, %rd28;
	mul.f32 	%f54, %f6, %f10;
	atom.global.add.f32 	%f55, [%rd29], %f54;
	mul.wide.s32 	%rd30, %r179, 4;
	add.s64 	%rd31, %rd1, %rd30;
	mul.f32 	%f56, %f7, %f10;
	atom.global.add.f32 	%f57, [%rd31], %f56;
	mul.wide.s32 	%rd32, %r180, 4;
	add.s64 	%rd33, %rd1, %rd32;
	mul.f32 	%f58, %f8, %f10;
	atom.global.add.f32 	%f59, [%rd33], %f58;
	bra.uni 	$L__BB0_14;
$L__BB0_13:
	cvt.f64.f32 	%fd21, %f10;
	add.f64 	%fd27, %fd27, %fd21;
$L__BB0_14:
	ld.param.u64 	%rd70, [spatial_streaming_kernel_v3_param_0];
	cvta.to.global.u64 	%rd34, %rd70;
	mul.wide.s32 	%rd35, %r171, 4;
	add.s64 	%rd36, %rd34, %rd35;
	ld.global.nc.f32 	%f11, [%rd36];
	setp.lt.f32 	%p19, %f11, 0f2B8CBCCC;
	@%p19 bra 	$L__BB0_18;
	@%p1 bra 	$L__BB0_17;
	mul.wide.s32 	%rd37, %r172, 4;
	add.s64 	%rd38, %rd1, %rd37;
	mul.f32 	%f60, %f5, %f11;
	atom.global.add.f32 	%f61, [%rd38], %f60;
	mul.wide.s32 	%rd39, %r173, 4;
	add.s64 	%rd40, %rd1, %rd39;
	mul.f32 	%f62, %f6, %f11;
	atom.global.add.f32 	%f63, [%rd40], %f62;
	mul.wide.s32 	%rd41, %r174, 4;
	add.s64 	%rd42, %rd1, %rd41;
	mul.f32 	%f64, %f7, %f11;
	atom.global.add.f32 	%f65, [%rd42], %f64;
	mul.wide.s32 	%rd43, %r175, 4;
	add.s64 	%rd44, %rd1, %rd43;
	mul.f32 	%f66, %f8, %f11;
	atom.global.add.f32 	%f67, [%rd44], %f66;
	bra.uni 	$L__BB0_18;
$L__BB0_17:
	cvt.f64.f32 	%fd22, %f11;
	add.f64 	%fd27, %fd27, %fd22;
$L__BB0_18:
	ld.param.u64 	%rd71, [spatial_streaming_kernel_v3_param_0];
	cvta.to.global.u64 	%rd45, %rd71;
	mul.wide.s32 	%rd46, %r166, 4;
	add.s64 	%rd47, %rd45, %rd46;
	ld.global.nc.f32 	%f12, [%rd47];
	setp.lt.f32 	%p20, %f12, 0f2B8CBCCC;
	@%p20 bra 	$L__BB0_22;
	@%p1 bra 	$L__BB0_21;
	mul.wide.s32 	%rd48, %r167, 4;
	add.s64 	%rd49, %rd1, %rd48;
	mul.f32 	%f68, %f5, %f12;
	atom.global.add.f32 	%f69, [%rd49], %f68;
	mul.wide.s32 	%rd50, %r168, 4;
	add.s64 	%rd51, %rd1, %rd50;
	mul.f32 	%f70, %f6, %f12;
	atom.global.add.f32 	%f71, [%rd51], %f70;
	mul.wide.s32 	%rd52, %r169, 4;
	add.s64 	%rd53, %rd1, %rd52;
	mul.f32 	%f72, %f7, %f12;
	atom.global.add.f32 	%f73, [%rd53], %f72;
	mul.wide.s32 	%rd54, %r170, 4;
	add.s64 	%rd55, %rd1, %rd54;
	mul.f32 	%f74, %f8, %f12;
	atom.global.add.f32 	%f75, [%rd55], %f74;
	bra.uni 	$L__BB0_22;
$L__BB0_21:
	cvt.f64.f32 	%fd23, %f12;
	add.f64 	%fd27, %fd27, %fd23;
$L__BB0_22:
	ld.param.u32 	%r159, [spatial_streaming_kernel_v3_param_5];
	and.b32  	%r182, %r159, 2147483644;
	add.s32 	%r181, %r181, 4;
	mul.lo.s32 	%r145, %r97, %r98;
	mul.lo.s32 	%r146, %r145, %r95;
	shl.b32 	%r147, %r146, 2;
	add.s32 	%r180, %r180, %r147;
	add.s32 	%r179, %r179, %r147;
	add.s32 	%r178, %r178, %r147;
	add.s32 	%r177, %r177, %r147;
	add.s32 	%r176, %r176, %r147;
	add.s32 	%r175, %r175, %r147;
	add.s32 	%r174, %r174, %r147;
	add.s32 	%r173, %r173, %r147;
	add.s32 	%r172, %r172, %r147;
	add.s32 	%r171, %r171, %r147;
	add.s32 	%r170, %r170, %r147;
	add.s32 	%r169, %r169, %r147;
	add.s32 	%r168, %r168, %r147;
	add.s32 	%r167, %r167, %r147;
	add.s32 	%r166, %r166, %r147;
	add.s32 	%r165, %r165, %r147;
	add.s32 	%r164, %r164, %r147;
	add.s32 	%r163, %r163, %r147;
	add.s32 	%r162, %r162, %r147;
	add.s32 	%r161, %r161, %r147;
	setp.ne.s32 	%p21, %r181, 0;
	@%p21 bra 	$L__BB0_6;
$L__BB0_23:
	ld.param.u32 	%r160, [spatial_streaming_kernel_v3_param_5];
	and.b32  	%r74, %r160, 3;
	setp.eq.s32 	%p22, %r74, 0;
	@%p22 bra 	$L__BB0_30;
	mad.lo.s32 	%r148, %r182, %r95, %r4;
	mul.lo.s32 	%r149, %r98, %r148;
	add.s32 	%r150, %r6, %r149;
	mul.lo.s32 	%r151, %r97, %r150;
	add.s32 	%r188, %r8, %r151;
	mul.lo.s32 	%r152, %r97, %r98;
	mul.lo.s32 	%r76, %r152, %r95;
	add.s32 	%r187, %r7, %r151;
	add.s32 	%r153, %r5, %r149;
	mul.lo.s32 	%r154, %r97, %r153;
	add.s32 	%r186, %r8, %r154;
	add.s32 	%r185, %r7, %r154;
	add.s32 	%r155, %r104, %r149;
	mad.lo.s32 	%r184, %r97, %r155, %r1;
	neg.s32 	%r183, %r74;
$L__BB0_25:
	.pragma "nounroll";
	ld.param.u64 	%rd72, [spatial_streaming_kernel_v3_param_0];
	cvta.to.global.u64 	%rd56, %rd72;
	mul.wide.s32 	%rd57, %r184, 4;
	add.s64 	%rd58, %rd56, %rd57;
	ld.global.nc.f32 	%f13, [%rd58];
	setp.lt.f32 	%p23, %f13, 0f2B8CBCCC;
	@%p23 bra 	$L__BB0_29;
	@%p1 bra 	$L__BB0_28;
	mul.wide.s32 	%rd59, %r185, 4;
	add.s64 	%rd60, %rd1, %rd59;
	mul.f32 	%f76, %f5, %f13;
	atom.global.add.f32 	%f77, [%rd60], %f76;
	mul.wide.s32 	%rd61, %r186, 4;
	add.s64 	%rd62, %rd1, %rd61;
	mul.f32 	%f78, %f6, %f13;
	atom.global.add.f32 	%f79, [%rd62], %f78;
	mul.wide.s32 	%rd63, %r187, 4;
	add.s64 	%rd64, %rd1, %rd63;
	mul.f32 	%f80, %f7, %f13;
	atom.global.add.f32 	%f81, [%rd64], %f80;
	mul.wide.s32 	%rd65, %r188, 4;
	add.s64 	%rd66, %rd1, %rd65;
	mul.f32 	%f82, %f8, %f13;
	atom.global.add.f32 	%f83, [%rd66], %f82;
	bra.uni 	$L__BB0_29;
$L__BB0_28:
	cvt.f64.f32 	%fd24, %f13;
	add.f64 	%fd27, %fd27, %fd24;
$L__BB0_29:
	add.s32 	%r188, %r188, %r76;
	add.s32 	%r187, %r187, %r76;
	add.s32 	%r186, %r186, %r76;
	add.s32 	%r185, %r185, %r76;
	add.s32 	%r184, %r184, %r76;
	add.s32 	%r183, %r183, 1;
	setp.ne.s32 	%p24, %r183, 0;
	@%p24 bra 	$L__BB0_25;
$L__BB0_30:
	setp.leu.f64 	%p25, %fd27, 0d0000000000000000;
	@%p25 bra 	$L__BB0_32;
	ld.param.u64 	%rd73, [spatial_streaming_kernel_v3_param_2];
	cvta.to.global.u64 	%rd67, %rd73;
	atom.global.add.f64 	%fd25, [%rd67+24], %fd27;
$L__BB0_32:
	ret;

}


// ===== COMPILED SASS (sm_100) =====

	.target	sm_100

	.elftype	@"ET_EXEC"


//--------------------- .note.nv.tkinfo           --------------------------
	.section	.note.nv.tkinfo,"",@"SHT_NOTE"
	.sectionflags	@"SHF_NOTE_NV_TKINFO"
	.tkinfo
        /*0018*/ 	.word	0x00000002
        /*0030*/ 	.string	""
        /*0030*/ 	.string	"ptxas"
        /*0030*/ 	.string	"Cuda compilation tools, release 13.0, V13.0.88"
        /*0030*/ 	.string	"Build cuda_13.0.r13.0/compiler.36424714_0"
        /*0030*/ 	.string	"-arch sm_100 -m 64 "



//--------------------- .note.nv.cuinfo           --------------------------
	.section	.note.nv.cuinfo,"",@"SHT_NOTE"
	.sectionflags	@"SHF_NOTE_NV_CUINFO"
        /*0018*/ 	.short	0x0002
        /*001a*/ 	.short	0x0064
        /*001c*/ 	.short	0x0082
	.zero		2


//--------------------- .nv.info                  --------------------------
	.section	.nv.info,"",@"SHT_CUDA_INFO"
	.align	4


	//----- nvinfo : EIATTR_REGCOUNT
	.align		4
        /*0000*/ 	.byte	0x04, 0x2f
        /*0002*/ 	.short	(.L_1 - .L_0)
	.align		4
.L_0:
        /*0004*/ 	.word	index@(spatial_streaming_kernel_v3)
        /*0008*/ 	.word	0x00000030


	//----- nvinfo : EIATTR_FRAME_SIZE
	.align		4
.L_1:
        /*000c*/ 	.byte	0x04, 0x11
        /*000e*/ 	.short	(.L_3 - .L_2)
	.align		4
.L_2:
        /*0010*/ 	.word	index@($__internal_0_$__cuda_sm3x_div_rn_noftz_f32_slowpath)
        /*0014*/ 	.word	0x00000000


	//----- nvinfo : EIATTR_FRAME_SIZE
	.align		4
.L_3:
        /*0018*/ 	.byte	0x04, 0x11
        /*001a*/ 	.short	(.L_5 - .L_4)
	.align		4
.L_4:
        /*001c*/ 	.word	index@(spatial_streaming_kernel_v3)
        /*0020*/ 	.word	0x00000000


	//----- nvinfo : EIATTR_MIN_STACK_SIZE
	.align		4
.L_5:
        /*0024*/ 	.byte	0x04, 0x12
        /*0026*/ 	.short	(.L_7 - .L_6)
	.align		4
.L_6:
        /*0028*/ 	.word	index@(spatial_streaming_kernel_v3)
        /*002c*/ 	.word	0x00000000
.L_7:


//--------------------- .nv.compat                --------------------------
	.section	.nv.compat,"",@"SHT_CUDA_COMPAT_INFO"
	.align	4
        /*0000*/ 	.byte	0x02, 0x09, 0x00, 0x00, 0x02, 0x02, 0x01, 0x00, 0x02, 0x05, 0x05, 0x00, 0x03, 0x07, 0x01, 0x01
        /*0010*/ 	.byte	0x02, 0x03, 0x00, 0x00, 0x02, 0x06, 0x01, 0x00, 0x04, 0x0b, 0x08, 0x00, 0x01, 0x00, 0x00, 0x00
        /*0020*/ 	.byte	0x00, 0x00, 0x00, 0x00


//--------------------- .nv.info.spatial_streaming_kernel_v3 --------------------------
	.section	.nv.info.spatial_streaming_kernel_v3,"",@"SHT_CUDA_INFO"
	.sectionflags	@""
	.align	4


	//----- nvinfo : EIATTR_CUDA_API_VERSION
	.align		4
        /*0000*/ 	.byte	0x04, 0x37
        /*0002*/ 	.short	(.L_9 - .L_8)
.L_8:
        /*0004*/ 	.word	0x00000082


	//----- nvinfo : EIATTR_KPARAM_INFO
	.align		4
.L_9:
        /*0008*/ 	.byte	0x04, 0x17
        /*000a*/ 	.short	(.L_11 - .L_10)
.L_10:
        /*000c*/ 	.word	0x00000000
        /*0010*/ 	.short	0x000e
        /*0012*/ 	.short	0x004c
        /*0014*/ 	.byte	0x00, 0xf0, 0x11, 0x00


	//----- nvinfo : EIATTR_KPARAM_INFO
	.align		4
.L_11:
        /*0018*/ 	.byte	0x04, 0x17
        /*001a*/ 	.short	(.L_13 - .L_12)
.L_12:
        /*001c*/ 	.word	0x00000000
        /*0020*/ 	.short	0x000d
        /*0022*/ 	.short	0x0048
        /*0024*/ 	.byte	0x00, 0xf0, 0x11, 0x00


	//----- nvinfo : EIATTR_KPARAM_INFO
	.align		4
.L_13:
        /*0028*/ 	.byte	0x04, 0x17
        /*002a*/ 	.short	(.L_15 - .L_14)
.L_14:
        /*002c*/ 	.word	0x00000000
        /*0030*/ 	.short	0x000c
        /*0032*/ 	.short	0x0044
        /*0034*/ 	.byte	0x00, 0xf0, 0x11, 0x00


	//----- nvinfo : EIATTR_KPARAM_INFO
	.align		4
.L_15:
        /*0038*/ 	.byte	0x04, 0x17
        /*003a*/ 	.short	(.L_17 - .L_16)
.L_16:
        /*003c*/ 	.word	0x00000000
        /*0040*/ 	.short	0x000b
        /*0042*/ 	.short	0x0040
        /*0044*/ 	.byte	0x00, 0xf0, 0x11, 0x00


	//----- nvinfo : EIATTR_KPARAM_INFO
	.align		4
.L_17:
        /*0048*/ 	.byte	0x04, 0x17
        /*004a*/ 	.short	(.L_19 - .L_18)
.L_18:
        /*004c*/ 	.word	0x00000000
        /*0050*/ 	.short	0x000a
        /*0052*/ 	.short	0x003c
        /*0054*/ 	.byte	0x00, 0xf0, 0x11, 0x00


	//----- nvinfo : EIATTR_KPARAM_INFO
	.align		4
.L_19:
        /*0058*/ 	.byte	0x04, 0x17
        /*005a*/ 	.short	(.L_21 - .L_20)
.L_20:
        /*005c*/ 	.word	0x00000000
        /*0060*/ 	.short	0x0009
        /*0062*/ 	.short	0x0038
        /*0064*/ 	.byte	0x00, 0xf0, 0x11, 0x00


	//----- nvinfo : EIATTR_KPARAM_INFO
	.align		4
.L_21:
        /*0068*/ 	.byte	0x04, 0x17
        /*006a*/ 	.short	(.L_23 - .L_22)
.L_22:
        /*006c*/ 	.word	0x00000000
        /*0070*/ 	.short	0x0008
        /*0072*/ 	.short	0x0034
        /*0074*/ 	.byte	0x00, 0xf0, 0x11, 0x00


	//----- nvinfo : EIATTR_KPARAM_INFO
	.align		4
.L_23:
        /*0078*/ 	.byte	0x04, 0x17
        /*007a*/ 	.short	(.L_25 - .L_24)
.L_24:
        /*007c*/ 	.word	0x00000000
        /*0080*/ 	.short	0x0007
        /*0082*/ 	.short	0x0030
        /*0084*/ 	.byte	0x00, 0xf0, 0x11, 0x00


	//----- nvinfo : EIATTR_KPARAM_INFO
	.align		4
.L_25:
        /*0088*/ 	.byte	0x04, 0x17
        /*008a*/ 	.short	(.L_27 - .L_26)
.L_26:
        /*008c*/ 	.word	0x00000000
        /*0090*/ 	.short	0x0006
        /*0092*/ 	.short	0x002c
        /*0094*/ 	.byte	0x00, 0xf0, 0x11, 0x00


	//----- nvinfo : EIATTR_KPARAM_INFO
	.align		4
.L_27:
        /*0098*/ 	.byte	0x04, 0x17
        /*009a*/ 	.short	(.L_29 - .L_28)
.L_28:
        /*009c*/ 	.word	0x00000000
        /*00a0*/ 	.short	0x0005
        /*00a2*/ 	.short	0x0028
        /*00a4*/ 	.byte	0x00, 0xf0, 0x11, 0x00


	//----- nvinfo : EIATTR_KPARAM_INFO
	.align		4
.L_29:
        /*00a8*/ 	.byte	0x04, 0x17
        /*00aa*/ 	.short	(.L_31 - .L_30)
.L_30:
        /*00ac*/ 	.word	0x00000000
        /*00b0*/ 	.short	0x0004
        /*00b2*/ 	.short	0x0020
        /*00b4*/ 	.byte	0x00, 0xf5, 0x21, 0x00


	//----- nvinfo : EIATTR_KPARAM_INFO
	.align		4
.L_31:
        /*00b8*/ 	.byte	0x04, 0x17
        /*00ba*/ 	.short	(.L_33 - .L_32)
.L_32:
        /*00bc*/ 	.word	0x00000000
        /*00c0*/ 	.short	0x0003
        /*00c2*/ 	.short	0x0018
        /*00c4*/ 	.byte	0x00, 0xf5, 0x21, 0x00


	//----- nvinfo : EIATTR_KPARAM_INFO
	.align		4
.L_33:
        /*00c8*/ 	.byte	0x04, 0x17
        /*00ca*/ 	.short	(.L_35 - .L_34)
.L_34:
        /*00cc*/ 	.word	0x00000000
        /*00d0*/ 	.short	0x0002
        /*00d2*/ 	.short	0x0010
        /*00d4*/ 	.byte	0x00, 0xf5, 0x21, 0x00


	//----- nvinfo : EIATTR_KPARAM_INFO
	.align		4
.L_35:
        /*00d8*/ 	.byte	0x04, 0x17
        /*00da*/ 	.short	(.L_37 - .L_36)
.L_36:
        /*00dc*/ 	.word	0x00000000
        /*00e0*/ 	.short	0x0001
        /*00e2*/ 	.short	0x0008
        /*00e4*/ 	.byte	0x00, 0xf5, 0x21, 0x00


	//----- nvinfo : EIATTR_KPARAM_INFO
	.align		4
.L_37:
        /*00e8*/ 	.byte	0x04, 0x17
        /*00ea*/ 	.short	(.L_39 - .L_38)
.L_38:
        /*00ec*/ 	.word	0x00000000
        /*00f0*/ 	.short	0x0000
        /*00f2*/ 	.short	0x0000
        /*00f4*/ 	.byte	0x00, 0xf5, 0x21, 0x00


	//----- nvinfo : EIATTR_SPARSE_MMA_MASK
	.align		4
.L_39:
        /*00f8*/ 	.byte	0x03, 0x50
        /*00fa*/ 	.short	0x0000


	//----- nvinfo : EIATTR_MAXREG_COUNT
	.align		4
        /*00fc*/ 	.byte	0x03, 0x1b
        /*00fe*/ 	.short	0x00ff


	//----- nvinfo : EIATTR_NUM_BARRIERS
	.align		4
        /*0100*/ 	.byte	0x02, 0x4c
        /*0102*/ 	.byte	0x01
	.zero		1


	//----- nvinfo : EIATTR_MERCURY_ISA_VERSION
	.align		4
        /*0104*/ 	.byte	0x03, 0x5f
        /*0106*/ 	.short	0x0101


	//----- nvinfo : EIATTR_VRC_CTA_INIT_COUNT
	.align		4
        /*0108*/ 	.byte	0x02, 0x4a
	.zero		1
	.zero		1


	//----- nvinfo : EIATTR_EXIT_INSTR_OFFSETS
	.align		4
        /*010c*/ 	.byte	0x04, 0x1c
        /*010e*/ 	.short	(.L_41 - .L_40)


	//   ....[0]....
.L_40:
        /*0110*/ 	.word	0x000000f0


	//   ....[1]....
        /*0114*/ 	.word	0x00001400


	//   ....[2]....
        /*0118*/ 	.word	0x00001470


	//----- nvinfo : EIATTR_CRS_STACK_SIZE
	.align		4
.L_41:
        /*011c*/ 	.byte	0x04, 0x1e
        /*011e*/ 	.short	(.L_43 - .L_42)
.L_42:
        /*0120*/ 	.word	0x00000000


	//----- nvinfo : EIATTR_CBANK_PARAM_SIZE
	.align		4
.L_43:
        /*0124*/ 	.byte	0x03, 0x19
        /*0126*/ 	.short	0x0050


	//----- nvinfo : EIATTR_PARAM_CBANK
	.align		4
        /*0128*/ 	.byte	0x04, 0x0a
        /*012a*/ 	.short	(.L_45 - .L_44)
	.align		4
.L_44:
        /*012c*/ 	.word	index@(.nv.constant0.spatial_streaming_kernel_v3)
        /*0130*/ 	.short	0x0380
        /*0132*/ 	.short	0x0050


	//----- nvinfo : EIATTR_SW_WAR
	.align		4
.L_45:
        /*0134*/ 	.byte	0x04, 0x36
        /*0136*/ 	.short	(.L_47 - .L_46)
.L_46:
        /*0138*/ 	.word	0x00000008
.L_47:


//--------------------- .nv.callgraph             --------------------------
	.section	.nv.callgraph,"",@"SHT_CUDA_CALLGRAPH"
	.align	4
	.sectionentsize	8
	.align		4
        /*0000*/ 	.word	0x00000000
	.align		4
        /*0004*/ 	.word	0xffffffff
	.align		4
        /*0008*/ 	.word	0x00000000
	.align		4
        /*000c*/ 	.word	0xfffffffe
	.align		4
        /*0010*/ 	.word	0x00000000
	.align		4
        /*0014*/ 	.word	0xfffffffd
	.align		4
        /*0018*/ 	.word	0x00000000
	.align		4
        /*001c*/ 	.word	0xfffffffc


//--------------------- .text.spatial_streaming_kernel_v3 --------------------------
	.section	.text.spatial_streaming_kernel_v3,"ax",@progbits
	.align	128
        .global         spatial_streaming_kernel_v3
        .type           spatial_streaming_kernel_v3,@function
        .size           spatial_streaming_kernel_v3,(.L_x_34 - spatial_streaming_kernel_v3)
        .other          spatial_streaming_kernel_v3,@"STO_CUDA_ENTRY STV_DEFAULT"
spatial_streaming_kernel_v3:
.text.spatial_streaming_kernel_v3:
[----:B------:R-:W-:Y:S01]  /*0000*/  LDC R1, c[0x0][0x37c] ;  /* 0x0000df00ff017b82 */ /* 0x000fe20000000800 */
[----:B------:R-:W0:Y:S07]  /*0010*/  S2R R0, SR_TID.Y ;  /* 0x0000000000007919 */ /* 0x000e2e0000002200 */
[----:B------:R-:W1:Y:S01]  /*0020*/  LDC R10, c[0x0][0x360] ;  /* 0x0000d800ff0a7b82 */ /* 0x000e620000000800 */
[----:B------:R-:W2:Y:S01]  /*0030*/  LDCU.64 UR10, c[0x0][0x3b0] ;  /* 0x00007600ff0a77ac */ /* 0x000ea20008000a00 */
[----:B------:R-:W1:Y:S01]  /*0040*/  S2R R3, SR_TID.X ;  /* 0x0000000000037919 */ /* 0x000e620000002100 */
[----:B------:R-:W3:Y:S01]  /*0050*/  LDCU UR6, c[0x0][0x3ac] ;  /* 0x00007580ff0677ac */ /* 0x000ee20008000800 */
[----:B------:R-:W3:Y:S04]  /*0060*/  S2R R12, SR_CTAID.Z ;  /* 0x00000000000c7919 */ /* 0x000ee80000002700 */
[----:B------:R-:W0:Y:S08]  /*0070*/  S2UR UR5, SR_CTAID.Y ;  /* 0x00000000000579c3 */ /* 0x000e300000002600 */
[----:B------:R-:W0:Y:S08]  /*0080*/  LDC R11, c[0x0][0x364] ;  /* 0x0000d900ff0b7b82 */ /* 0x000e300000000800 */
[----:B------:R-:W1:Y:S01]  /*0090*/  S2UR UR4, SR_CTAID.X ;  /* 0x00000000000479c3 */ /* 0x000e620000002500 */
[----:B0-----:R-:W-:-:S05]  /*00a0*/  IMAD R11, R11, UR5, R0 ;  /* 0x000000050b0b7c24 */ /* 0x001fca000f8e0200 */
[----:B--2---:R-:W-:Y:S01]  /*00b0*/  ISETP.GE.AND P0, PT, R11, UR10, PT ;  /* 0x0000000a0b007c0c */ /* 0x004fe2000bf06270 */
[----:B-1----:R-:W-:-:S05]  /*00c0*/  IMAD R10, R10, UR4, R3 ;  /* 0x000000040a0a7c24 */ /* 0x002fca000f8e0203 */
[----:B------:R-:W-:-:S04]  /*00d0*/  ISETP.GE.OR P0, PT, R10, UR11, P0 ;  /* 0x0000000b0a007c0c */ /* 0x000fc80008706670 */
[----:B---3--:R-:W-:-:S13]  /*00e0*/  ISETP.GE.OR P0, PT, R12, UR6, P0 ;  /* 0x000000060c007c0c */ /* 0x008fda0008706670 */
[----:B------:R-:W-:Y:S05]  /*00f0*/  @P0 EXIT ;  /* 0x000000000000094d */ /* 0x000fea0003800000 */
[----:B------:R-:W-:Y:S01]  /*0100*/  ISETP.NE.AND P0, PT, R0, RZ, PT ;  /* 0x000000ff0000720c */ /* 0x000fe20003f05270 */
[----:B------:R-:W0:Y:S01]  /*0110*/  LDCU.64 UR8, c[0x0][0x358] ;  /* 0x00006b00ff0877ac */ /* 0x000e220008000a00 */
[----:B------:R-:W1:Y:S01]  /*0120*/  S2UR UR5, SR_CgaCtaId ;  /* 0x00000000000579c3 */ /* 0x000e620000008800 */
[----:B------:R-:W-:Y:S01]  /*0130*/  UMOV UR4, 0x400 ;  /* 0x0000040000047882 */ /* 0x000fe20000000000 */
[----:B------:R-:W2:Y:S06]  /*0140*/  LDCU.64 UR6, c[0x0][0x3c0] ;  /* 0x00007800ff0677ac */ /* 0x000eac0008000a00 */
[----:B------:R-:W2:Y:S08]  /*0150*/  LDC.64 R2, c[0x0][0x3b8] ;  /* 0x0000ee00ff027b82 */ /* 0x000eb00000000a00 */
[----:B------:R-:W3:Y:S08]  /*0160*/  @!P0 LDC.64 R4, c[0x0][0x398] ;  /* 0x0000e600ff048b82 */ /* 0x000ef00000000a00 */
[----:B------:R-:W4:Y:S01]  /*0170*/  @!P0 LDC.64 R6, c[0x0][0x3a0] ;  /* 0x0000e800ff068b82 */ /* 0x000f220000000a00 */
[----:B---3--:R-:W-:-:S05]  /*0180*/  @!P0 IMAD.WIDE.U32 R4, R12, 0x4, R4 ;  /* 0x000000040c048825 */ /* 0x008fca00078e0004 */
[----:B0-----:R0:W3:Y:S01]  /*0190*/  @!P0 LDG.E.CONSTANT R8, desc[UR8][R4.64] ;  /* 0x0000000804088981 */ /* 0x0010e2000c1e9900 */
[----:B----4-:R-:W-:-:S05]  /*01a0*/  @!P0 IMAD.WIDE.U32 R6, R12, 0x4, R6 ;  /* 0x000000040c068825 */ /* 0x010fca00078e0006 */
[----:B------:R4:W3:Y:S01]  /*01b0*/  @!P0 LDG.E.CONSTANT R9, desc[UR8][R6.64] ;  /* 0x0000000806098981 */ /* 0x0008e2000c1e9900 */
[----:B-1----:R-:W-:Y:S01]  /*01c0*/  ULEA UR4, UR5, UR4, 0x18 ;  /* 0x0000000405047291 */ /* 0x002fe2000f8ec0ff */
[----:B------:R-:W1:Y:S01]  /*01d0*/  LDCU UR5, c[0x0][0x3a8] ;  /* 0x00007500ff0577ac */ /* 0x000e620008000800 */
[----:B0-----:R-:W-:Y:S02]  /*01e0*/  I2FP.F32.S32 R5, R10 ;  /* 0x0000000a00057245 */ /* 0x001fe40000201400 */
[----:B------:R-:W-:-:S03]  /*01f0*/  I2FP.F32.U32 R0, R11 ;  /* 0x0000000b00007245 */ /* 0x000fc60000201000 */
[----:B--2---:R-:W-:Y:S01]  /*0200*/  FFMA R5, R5, R2, UR7 ;  /* 0x0000000705057e23 */ /* 0x004fe20008000002 */
[----:B----4-:R-:W-:Y:S01]  /*0210*/  I2FP.F32.U32 R6, UR10 ;  /* 0x0000000a00067c45 */ /* 0x010fe20008201000 */
[----:B-1----:R-:W-:Y:S01]  /*0220*/  UISETP.GE.AND UP0, UPT, UR5, 0x1, UPT ;  /* 0x000000010500788c */ /* 0x002fe2000bf06270 */
[----:B------:R-:W-:Y:S01]  /*0230*/  CS2R R24, SRZ ;  /* 0x0000000000187805 */ /* 0x000fe2000001ff00 */
[----:B---3--:R-:W-:Y:S01]  /*0240*/  @!P0 STS.64 [UR4], R8 ;  /* 0x00000008ff008988 */ /* 0x008fe20008000a04 */
[----:B------:R-:W-:Y:S06]  /*0250*/  BAR.SYNC.DEFER_BLOCKING 0x0 ;  /* 0x0000000000007b1d */ /* 0x000fec0000010000 */
[----:B------:R-:W0:Y:S01]  /*0260*/  LDS.64 R14, [UR4] ;  /* 0x00000004ff0e7984 */ /* 0x000e220008000a00 */
[----:B------:R-:W1:Y:S02]  /*0270*/  LDCU UR4, c[0x0][0x3c8] ;  /* 0x00007900ff0477ac */ /* 0x000e640008000800 */
[----:B-1----:R-:W-:Y:S01]  /*0280*/  FFMA R4, R0, R3, UR4 ;  /* 0x0000000400047e23 */ /* 0x002fe20008000003 */
[----:B------:R-:W-:-:S03]  /*0290*/  FFMA R0, R2, 0.5, R5 ;  /* 0x3f00000002007823 */ /* 0x000fc60000000005 */
[----:B------:R-:W-:Y:S01]  /*02a0*/  FFMA R5, R3, 0.5, R4 ;  /* 0x3f00000003057823 */ /* 0x000fe20000000004 */
[----:B------:R-:W-:Y:S01]  /*02b0*/  FFMA R7, R6, R3, UR4 ;  /* 0x0000000406077e23 */ /* 0x000fe20008000003 */
[----:B0-----:R-:W-:Y:S02]  /*02c0*/  FFMA R0, R15, UR6, R0 ;  /* 0x000000060f007c23 */ /* 0x001fe40008000000 */
[----:B------:R-:W-:Y:S01]  /*02d0*/  FFMA R4, R14, UR6, R5 ;  /* 0x000000060e047c23 */ /* 0x000fe20008000005 */
[----:B------:R-:W-:Y:S06]  /*02e0*/  BRA.U !UP0, `(.L_x_0) ;  /* 0x0000001108407547 */ /* 0x000fec000b800000 */
[----:B------:R-:W0:Y:S01]  /*02f0*/  MUFU.RCP R5, R2 ;  /* 0x0000000200057308 */ /* 0x000e220000001000 */
[----:B------:R-:W-:Y:S01]  /*0300*/  I2FP.F32.S32 R3, UR11 ;  /* 0x0000000b00037c45 */ /* 0x000fe20008201400 */
[----:B------:R-:W-:Y:S01]  /*0310*/  BSSY.RECONVERGENT B0, `(.L_x_1) ;  /* 0x0000015000007945 */ /* 0x000fe20003800200 */
[----:B------:R-:W-:-:S03]  /*0320*/  FSETP.GE.AND P1, PT, R4, R7, PT ;  /* 0x000000070400720b */ /* 0x000fc60003f26000 */
[----:B------:R-:W-:Y:S01]  /*0330*/  FFMA R3, R3, R2, UR7 ;  /* 0x0000000703037e23 */ /* 0x000fe20008000002 */
[----:B------:R-:W-:-:S04]  /*0340*/  FSETP.LT.OR P1, PT, R4, UR4, P1 ;  /* 0x0000000404007c0b */ /* 0x000fc80008f21400 */
[C---:B------:R-:W-:Y:S01]  /*0350*/  FSETP.GE.AND P0, PT, R0.reuse, R3, PT ;  /* 0x000000030000720b */ /* 0x040fe20003f06000 */
[----:B------:R-:W-:-:S03]  /*0360*/  FADD R3, R0, -UR7 ;  /* 0x8000000700037e21 */ /* 0x000fc60008000000 */
[----:B------:R-:W-:Y:S01]  /*0370*/  FSETP.LT.OR P0, PT, R0, UR7, P0 ;  /* 0x0000000700007c0b */ /* 0x000fe20008701400 */
[----:B------:R-:W1:Y:S01]  /*0380*/  FCHK P2, R3, R2 ;  /* 0x0000000203007302 */ /* 0x000e620000040000 */
[C---:B0-----:R-:W-:Y:S02]  /*0390*/  FFMA R6, R5.reuse, -R2, 1 ;  /* 0x3f80000005067423 */ /* 0x041fe40000000802 */
[----:B------:R-:W-:Y:S02]  /*03a0*/  PLOP3.LUT P0, PT, P0, P1, PT, 0xf8, 0x8f ;  /* 0x00000000008f781c */ /* 0x000fe40000703f70 */
[----:B------:R-:W-:-:S04]  /*03b0*/  FFMA R6, R5, R6, R5 ;  /* 0x0000000605067223 */ /* 0x000fc80000000005 */
[----:B------:R-:W-:-:S04]  /*03c0*/  FFMA R5, R3, R6, RZ ;  /* 0x0000000603057223 */ /* 0x000fc800000000ff */
[----:B------:R-:W-:-:S04]  /*03d0*/  FFMA R0, R5, -R2, R3 ;  /* 0x8000000205007223 */ /* 0x000fc80000000003 */
[----:B------:R-:W-:Y:S01]  /*03e0*/  FFMA R5, R6, R0, R5 ;  /* 0x0000000006057223 */ /* 0x000fe20000000005 */
[----:B-1----:R-:W-:Y:S06]  /*03f0*/  @!P2 BRA `(.L_x_2) ;  /* 0x000000000018a947 */ /* 0x002fec0003800000 */
[----:B------:R-:W0:Y:S01]  /*0400*/  LDCU UR4, c[0x0][0x3b8] ;  /* 0x00007700ff0477ac */ /* 0x000e220008000800 */
[----:B------:R-:W-:Y:S02]  /*0410*/  MOV R0, R3 ;  /* 0x0000000300007202 */ /* 0x000fe40000000f00 */
[----:B------:R-:W-:Y:S02]  /*0420*/  MOV R6, 0x450 ;  /* 0x0000045000067802 */ /* 0x000fe40000000f00 */
[----:B0-----:R-:W-:-:S07]  /*0430*/  MOV R3, UR4 ;  /* 0x0000000400037c02 */ /* 0x001fce0008000f00 */
[----:B------:R-:W-:Y:S05]  /*0440*/  CALL.REL.NOINC `($__internal_0_$__cuda_sm3x_div_rn_noftz_f32_slowpath) ;  /* 0x00000010000c7944 */ /* 0x000fea0003c00000 */
[----:B------:R-:W-:-:S07]  /*0450*/  MOV R5, R3 ;  /* 0x0000000300057202 */ /* 0x000fce0000000f00 */
.L_x_2:
[----:B------:R-:W-:Y:S05]  /*0460*/  BSYNC.RECONVERGENT B0 ;  /* 0x0000000000007941 */ /* 0x000fea0003800200 */
.L_x_1:
[----:B------:R-:W0:Y:S01]  /*0470*/  LDC R7, c[0x0][0x3bc] ;  /* 0x0000ef00ff077b82 */ /* 0x000e220000000800 */
[----:B------:R-:W1:Y:S01]  /*0480*/  LDCU UR4, c[0x0][0x3c8] ;  /* 0x00007900ff0477ac */ /* 0x000e620008000800 */
[----:B------:R-:W-:Y:S01]  /*0490*/  BSSY.RECONVERGENT B0, `(.L_x_3) ;  /* 0x000000f000007945 */ /* 0x000fe20003800200 */
[----:B-1----:R-:W-:Y:S01]  /*04a0*/  FADD R0, R4, -UR4 ;  /* 0x8000000404007e21 */ /* 0x002fe20008000000 */
[----:B0-----:R-:W0:Y:S08]  /*04b0*/  MUFU.RCP R2, R7 ;  /* 0x0000000700027308 */ /* 0x001e300000001000 */
[----:B------:R-:W1:Y:S01]  /*04c0*/  FCHK P1, R0, R7 ;  /* 0x0000000700007302 */ /* 0x000e620000020000 */
[----:B0-----:R-:W-:-:S04]  /*04d0*/  FFMA R3, R2, -R7, 1 ;  /* 0x3f80000002037423 */ /* 0x001fc80000000807 */
[----:B------:R-:W-:Y:S01]  /*04e0*/  FFMA R3, R2, R3, R2 ;  /* 0x0000000302037223 */ /* 0x000fe20000000002 */
[----:B------:R-:W-:-:S03]  /*04f0*/  FADD R2, R5, -0.5 ;  /* 0xbf00000005027421 */ /* 0x000fc60000000000 */
[----:B------:R-:W-:-:S04]  /*0500*/  FFMA R4, R0, R3, RZ ;  /* 0x0000000300047223 */ /* 0x000fc800000000ff */
[----:B------:R-:W-:-:S04]  /*0510*/  FFMA R6, R4, -R7, R0 ;  /* 0x8000000704067223 */ /* 0x000fc80000000000 */
[----:B------:R-:W-:Y:S01]  /*0520*/  FFMA R3, R3, R6, R4 ;  /* 0x0000000603037223 */ /* 0x000fe20000000004 */
[----:B-1----:R-:W-:Y:S06]  /*0530*/  @!P1 BRA `(.L_x_4) ;  /* 0x0000000000109947 */ /* 0x002fec0003800000 */
[----:B------:R-:W0:Y:S01]  /*0540*/  LDCU UR4, c[0x0][0x3bc] ;  /* 0x00007780ff0477ac */ /* 0x000e220008000800 */
[----:B------:R-:W-:Y:S02]  /*0550*/  MOV R6, 0x580 ;  /* 0x0000058000067802 */ /* 0x000fe40000000f00 */
[----:B0-----:R-:W-:-:S07]  /*0560*/  MOV R3, UR4 ;  /* 0x0000000400037c02 */ /* 0x001fce0008000f00 */
[----:B------:R-:W-:Y:S05]  /*0570*/  CALL.REL.NOINC `($__internal_0_$__cuda_sm3x_div_rn_noftz_f32_slowpath) ;  /* 0x0000000c00c07944 */ /* 0x000fea0003c00000 */
.L_x_4:
[----:B------:R-:W-:Y:S05]  /*0580*/  BSYNC.RECONVERGENT B0 ;  /* 0x0000000000007941 */ /* 0x000fea0003800200 */
.L_x_3:
[----:B------:R-:W-:Y:S01]  /*0590*/  FADD R3, R3, -0.5 ;  /* 0xbf00000003037421 */ /* 0x000fe20000000000 */
[----:B------:R-:W0:Y:S01]  /*05a0*/  LDC.64 R26, c[0x0][0x3b0] ;  /* 0x0000ec00ff1a7b82 */ /* 0x000e220000000a00 */
[----:B------:R-:W1:Y:S01]  /*05b0*/  LDCU UR5, c[0x0][0x3a8] ;  /* 0x00007500ff0577ac */ /* 0x000e620008000800 */
[----:B------:R-:W2:Y:S01]  /*05c0*/  FRND.FLOOR R5, R2 ;  /* 0x0000000200057307 */ /* 0x000ea20000205000 */
[----:B------:R-:W-:Y:S01]  /*05d0*/  CS2R R24, SRZ ;  /* 0x0000000000187805 */ /* 0x000fe2000001ff00 */
[----:B------:R-:W-:-:S06]  /*05e0*/  UMOV UR4, URZ ;  /* 0x000000ff00047c82 */ /* 0x000fcc0008000000 */
[----:B------:R-:W3:Y:S01]  /*05f0*/  FRND.FLOOR R0, R3 ;  /* 0x0000000300007307 */ /* 0x000ee20000205000 */
[----:B--2---:R-:W-:-:S07]  /*0600*/  FADD R5, R2, -R5 ;  /* 0x8000000502057221 */ /* 0x004fce0000000000 */
[----:B------:R-:W2:Y:S01]  /*0610*/  F2I.FLOOR.NTZ R4, R3 ;  /* 0x0000000300047305 */ /* 0x000ea20000207100 */
[----:B-1----:R-:W-:Y:S01]  /*0620*/  UISETP.GE.U32.AND UP0, UPT, UR5, 0x4, UPT ;  /* 0x000000040500788c */ /* 0x002fe2000bf06070 */
[----:B------:R-:W-:Y:S01]  /*0630*/  FADD R17, -R5, 1 ;  /* 0x3f80000005117421 */ /* 0x000fe20000000100 */
[----:B0-----:R-:W-:Y:S01]  /*0640*/  IADD3 R15, PT, PT, R26, -0x1, RZ ;  /* 0xffffffff1a0f7810 */ /* 0x001fe20007ffe0ff */
[----:B---3--:R-:W-:-:S04]  /*0650*/  FADD R0, R3, -R0 ;  /* 0x8000000003007221 */ /* 0x008fc80000000000 */
[----:B------:R-:W0:Y:S01]  /*0660*/  F2I.FLOOR.NTZ R13, R2 ;  /* 0x00000002000d7305 */ /* 0x000e220000207100 */
[C---:B------:R-:W-:Y:S01]  /*0670*/  FADD R6, -R0.reuse, 1 ;  /* 0x3f80000000067421 */ /* 0x040fe20000000100 */
[C---:B------:R-:W-:Y:S01]  /*0680*/  FMUL R9, R0.reuse, R17 ;  /* 0x0000001100097220 */ /* 0x040fe20000400000 */
[----:B------:R-:W-:Y:S01]  /*0690*/  FMUL R8, R0, R5 ;  /* 0x0000000500087220 */ /* 0x000fe20000400000 */
[----:B------:R-:W-:Y:S01]  /*06a0*/  IADD3 R0, PT, PT, R27, -0x1, RZ ;  /* 0xffffffff1b007810 */ /* 0x000fe20007ffe0ff */
[----:B------:R-:W-:Y:S01]  /*06b0*/  FMUL R7, R5, R6 ;  /* 0x0000000605077220 */ /* 0x000fe20000400000 */
[----:B--2---:R-:W-:Y:S01]  /*06c0*/  VIMNMX.RELU R5, PT, PT, R4, R15, PT ;  /* 0x0000000f04057248 */ /* 0x004fe20003fe1100 */
[----:B------:R-:W-:Y:S01]  /*06d0*/  FMUL R6, R6, R17 ;  /* 0x0000001106067220 */ /* 0x000fe20000400000 */
[----:B------:R-:W-:Y:S02]  /*06e0*/  VIADDMNMX.RELU R3, R4, 0x1, R15, PT ;  /* 0x0000000104037846 */ /* 0x000fe4000380110f */
[----:B0-----:R-:W-:-:S02]  /*06f0*/  VIMNMX.RELU R4, PT, PT, R13, R0, PT ;  /* 0x000000000d047248 */ /* 0x001fc40003fe1100 */
[----:B------:R-:W-:Y:S01]  /*0700*/  VIADDMNMX.RELU R2, R13, 0x1, R0, PT ;  /* 0x000000010d027846 */ /* 0x000fe20003801100 */
[----:B------:R-:W-:Y:S06]  /*0710*/  BRA.U !UP0, `(.L_x_5) ;  /* 0x0000000908707547 */ /* 0x000fec000b800000 */
[----:B------:R-:W0:Y:S01]  /*0720*/  LDC R15, c[0x0][0x3ac] ;  /* 0x0000eb00ff0f7b82 */ /* 0x000e220000000800 */
[----:B------:R-:W-:Y:S01]  /*0730*/  IMAD R0, R26, R27, RZ ;  /* 0x0000001b1a007224 */ /* 0x000fe200078e02ff */
[----:B------:R-:W-:Y:S01]  /*0740*/  ULOP3.LUT UR4, UR5, 0x7ffffffc, URZ, 0xc0, !UPT ;  /* 0x7ffffffc05047892 */ /* 0x000fe2000f8ec0ff */
[CC--:B------:R-:W-:Y:S01]  /*0750*/  IMAD R17, R12.reuse, R26.reuse, R5 ;  /* 0x0000001a0c117224 */ /* 0x0c0fe200078e0205 */
[----:B------:R-:W-:Y:S01]  /*0760*/  CS2R R24, SRZ ;  /* 0x0000000000187805 */ /* 0x000fe2000001ff00 */
[CC--:B------:R-:W-:Y:S01]  /*0770*/  IMAD R19, R12.reuse, R26.reuse, R3 ;  /* 0x0000001a0c137224 */ /* 0x0c0fe200078e0203 */
[----:B------:R-:W-:Y:S01]  /*0780*/  UIADD3 UR5, UPT, UPT, -UR4, URZ, URZ ;  /* 0x000000ff04057290 */ /* 0x000fe2000fffe1ff */
[----:B------:R-:W-:-:S04]  /*0790*/  IMAD R21, R12, R26, R11 ;  /* 0x0000001a0c157224 */ /* 0x000fc800078e020b */
[----:B------:R-:W-:Y:S01]  /*07a0*/  IMAD R21, R21, R27, R10 ;  /* 0x0000001b15157224 */ /* 0x000fe200078e020a */
[C---:B0-----:R-:W-:Y:S01]  /*07b0*/  LEA R14, R15.reuse, R12, 0x1 ;  /* 0x0000000c0f0e7211 */ /* 0x041fe200078e08ff */
[-C--:B------:R-:W-:Y:S01]  /*07c0*/  IMAD R0, R0, R15.reuse, RZ ;  /* 0x0000000f00007224 */ /* 0x080fe200078e02ff */
[----:B------:R-:W-:Y:S01]  /*07d0*/  IADD3 R13, PT, PT, R12, R15, RZ ;  /* 0x0000000f0c0d7210 */ /* 0x000fe20007ffe0ff */
[----:B------:R-:W-:Y:S02]  /*07e0*/  IMAD R15, R15, 0x3, R12 ;  /* 0x000000030f0f7824 */ /* 0x000fe400078e020c */
[CC--:B------:R-:W-:Y:S02]  /*07f0*/  IMAD R16, R14.reuse, R26.reuse, R3 ;  /* 0x0000001a0e107224 */ /* 0x0c0fe400078e0203 */
[-C--:B------:R-:W-:Y:S02]  /*0800*/  IMAD R18, R14, R26.reuse, R11 ;  /* 0x0000001a0e127224 */ /* 0x080fe400078e020b */
[----:B------:R-:W-:-:S02]  /*0810*/  IMAD R37, R13, R26, R3 ;  /* 0x0000001a0d257224 */ /* 0x000fc400078e0203 */
[-CC-:B------:R-:W-:Y:S02]  /*0820*/  IMAD R43, R13, R26.reuse, R5.reuse ;  /* 0x0000001a0d2b7224 */ /* 0x180fe400078e0205 */
[-C--:B------:R-:W-:Y:S02]  /*0830*/  IMAD R20, R14, R26.reuse, R5 ;  /* 0x0000001a0e147224 */ /* 0x080fe400078e0205 */
[CC--:B------:R-:W-:Y:S02]  /*0840*/  IMAD R36, R15.reuse, R26.reuse, R3 ;  /* 0x0000001a0f247224 */ /* 0x0c0fe400078e0203 */
[-C--:B------:R-:W-:Y:S02]  /*0850*/  IMAD R42, R15, R26.reuse, R5 ;  /* 0x0000001a0f2a7224 */ /* 0x080fe400078e0205 */
[-CC-:B------:R-:W-:Y:S02]  /*0860*/  IMAD R39, R13, R26.reuse, R11.reuse ;  /* 0x0000001a0d277224 */ /* 0x180fe400078e020b */
[----:B------:R-:W-:-:S02]  /*0870*/  IMAD R38, R15, R26, R11 ;  /* 0x0000001a0f267224 */ /* 0x000fc400078e020b */
[CC--:B------:R-:W-:Y:S02]  /*0880*/  IMAD R45, R16.reuse, R27.reuse, R2 ;  /* 0x0000001b102d7224 */ /* 0x0c0fe400078e0202 */
[-C--:B------:R-:W-:Y:S02]  /*0890*/  IMAD R14, R16, R27.reuse, R4 ;  /* 0x0000001b100e7224 */ /* 0x080fe400078e0204 */
[CC--:B------:R-:W-:Y:S02]  /*08a0*/  IMAD R13, R17.reuse, R27.reuse, R2 ;  /* 0x0000001b110d7224 */ /* 0x0c0fe400078e0202 */
[-C--:B------:R-:W-:Y:S02]  /*08b0*/  IMAD R15, R17, R27.reuse, R4 ;  /* 0x0000001b110f7224 */ /* 0x080fe400078e0204 */
[-C--:B------:R-:W-:Y:S02]  /*08c0*/  IMAD R16, R18, R27.reuse, R10 ;  /* 0x0000001b12107224 */ /* 0x080fe400078e020a */
[----:B------:R-:W-:-:S02]  /*08d0*/  IMAD R17, R19, R27, R2 ;  /* 0x0000001b13117224 */ /* 0x000fc400078e0202 */
[-CC-:B------:R-:W-:Y:S02]  /*08e0*/  IMAD R23, R37, R27.reuse, R2.reuse ;  /* 0x0000001b25177224 */ /* 0x180fe400078e0202 */
[-CC-:B------:R-:W-:Y:S02]  /*08f0*/  IMAD R41, R43, R27.reuse, R2.reuse ;  /* 0x0000001b2b297224 */ /* 0x180fe400078e0202 */
[-CC-:B------:R-:W-:Y:S02]  /*0900*/  IMAD R18, R20, R27.reuse, R2.reuse ;  /* 0x0000001b14127224 */ /* 0x180fe400078e0202 */
[-CC-:B------:R-:W-:Y:S02]  /*0910*/  IMAD R22, R36, R27.reuse, R2.reuse ;  /* 0x0000001b24167224 */ /* 0x180fe400078e0202 */
[-C--:B------:R-:W-:Y:S02]  /*0920*/  IMAD R40, R42, R27.reuse, R2 ;  /* 0x0000001b2a287224 */ /* 0x080fe400078e0202 */
[----:B------:R-:W-:-:S02]  /*0930*/  IMAD R19, R19, R27, R4 ;  /* 0x0000001b13137224 */ /* 0x000fc400078e0204 */
[-C--:B------:R-:W-:Y:S02]  /*0940*/  IMAD R37, R37, R27.reuse, R4 ;  /* 0x0000001b25257224 */ /* 0x080fe400078e0204 */
[-C--:B------:R-:W-:Y:S02]  /*0950*/  IMAD R39, R39, R27.reuse, R10 ;  /* 0x0000001b27277224 */ /* 0x080fe400078e020a */
[-CC-:B------:R-:W-:Y:S02]  /*0960*/  IMAD R43, R43, R27.reuse, R4.reuse ;  /* 0x0000001b2b2b7224 */ /* 0x180fe400078e0204 */
[-CC-:B------:R-:W-:Y:S02]  /*0970*/  IMAD R20, R20, R27.reuse, R4.reuse ;  /* 0x0000001b14147224 */ /* 0x180fe400078e0204 */
[-C--:B------:R-:W-:Y:S02]  /*0980*/  IMAD R36, R36, R27.reuse, R4 ;  /* 0x0000001b24247224 */ /* 0x080fe400078e0204 */
[----:B------:R-:W-:-:S02]  /*0990*/  IMAD R38, R38, R27, R10 ;  /* 0x0000001b26267224 */ /* 0x000fc400078e020a */
[----:B------:R-:W-:-:S07]  /*09a0*/  IMAD R42, R42, R27, R4 ;  /* 0x0000001b2a2a7224 */ /* 0x000fce00078e0204 */
.L_x_17:
[----:B0-----:R-:W0:Y:S02]  /*09b0*/  LDC.64 R26, c[0x0][0x380] ;  /* 0x0000e000ff1a7b82 */ /* 0x001e240000000a00 */
[----:B0-----:R-:W-:-:S05]  /*09c0*/  IMAD.WIDE R28, R21, 0x4, R26 ;  /* 0x00000004151c7825 */ /* 0x001fca00078e021a */
[----:B------:R-:W2:Y:S01]  /*09d0*/  LDG.E.CONSTANT R44, desc[UR8][R28.64] ;  /* 0x000000081c2c7981 */ /* 0x000ea2000c1e9900 */
[----:B------:R-:W-:Y:S01]  /*09e0*/  BSSY.RECONVERGENT B0, `(.L_x_6) ;  /* 0x0000013000007945 */ /* 0x000fe20003800200 */
[----:B--2---:R-:W-:-:S13]  /*09f0*/  FSETP.GEU.AND P1, PT, R44, 9.9999999600419720025e-13, PT ;  /* 0x2b8cbccc2c00780b */ /* 0x004fda0003f2e000 */
[----:B------:R-:W-:Y:S05]  /*0a00*/  @!P1 BRA `(.L_x_7) ;  /* 0x0000000000409947 */ /* 0x000fea0003800000 */
[----:B------:R-:W0:Y:S02]  /*0a10*/  @P0 F2F.F64.F32 R28, R44 ;  /* 0x0000002c001c0310 */ /* 0x000e240000201800 */
[----:B0-----:R-:W-:Y:S01]  /*0a20*/  @P0 DADD R24, R24, R28 ;  /* 0x0000000018180229 */ /* 0x001fe2000000001c */
[----:B------:R-:W-:Y:S10]  /*0a30*/  @P0 BRA `(.L_x_7) ;  /* 0x0000000000340947 */ /* 0x000ff40003800000 */
[----:B------:R-:W0:Y:S01]  /*0a40*/  LDC.64 R28, c[0x0][0x388] ;  /* 0x0000e200ff1c7b82 */ /* 0x000e220000000a00 */
[----:B------:R-:W-:Y:S01]  /*0a50*/  FMUL R31, R6, R44 ;  /* 0x0000002c061f7220 */ /* 0x000fe20000400000 */
[----:B0-----:R-:W-:-:S04]  /*0a60*/  IMAD.WIDE R34, R15, 0x4, R28 ;  /* 0x000000040f227825 */ /* 0x001fc800078e021c */
[--C-:B------:R-:W-:Y:S01]  /*0a70*/  IMAD.WIDE R32, R13, 0x4, R28.reuse ;  /* 0x000000040d207825 */ /* 0x100fe200078e021c */
[----:B------:R0:W-:Y:S03]  /*0a80*/  REDG.E.ADD.F32.FTZ.RN.STRONG.GPU desc[UR8][R34.64], R31 ;  /* 0x0000001f220079a6 */ /* 0x0001e6000c12f308 */
[----:B0-----:R-:W-:Y:S01]  /*0a90*/  FMUL R35, R7, R44 ;  /* 0x0000002c07237220 */ /* 0x001fe20000400000 */
[----:B------:R-:W-:-:S04]  /*0aa0*/  IMAD.WIDE R30, R19, 0x4, R28 ;  /* 0x00000004131e7825 */ /* 0x000fc800078e021c */
[----:B------:R0:W-:Y:S01]  /*0ab0*/  REDG.E.ADD.F32.FTZ.RN.STRONG.GPU desc[UR8][R32.64], R35 ;  /* 0x00000023200079a6 */ /* 0x0001e2000c12f308 */
[----:B------:R-:W-:-:S04]  /*0ac0*/  IMAD.WIDE R28, R17, 0x4, R28 ;  /* 0x00000004111c7825 */ /* 0x000fc800078e021c */
[-C--:B0-----:R-:W-:Y:S01]  /*0ad0*/  FMUL R33, R9, R44.reuse ;  /* 0x0000002c09217220 */ /* 0x081fe20000400000 */
[----:B------:R-:W-:-:S04]  /*0ae0*/  FMUL R44, R8, R44 ;  /* 0x0000002c082c7220 */ /* 0x000fc80000400000 */
[----:B------:R0:W-:Y:S04]  /*0af0*/  REDG.E.ADD.F32.FTZ.RN.STRONG.GPU desc[UR8][R30.64], R33 ;  /* 0x000000211e0079a6 */ /* 0x0001e8000c12f308 */
[----:B------:R0:W-:Y:S02]  /*0b00*/  REDG.E.ADD.F32.FTZ.RN.STRONG.GPU desc[UR8][R28.64], R44 ;  /* 0x0000002c1c0079a6 */ /* 0x0001e4000c12f308 */
.L_x_7:
[----:B------:R-:W-:Y:S05]  /*0b10*/  BSYNC.RECONVERGENT B0 ;  /* 0x0000000000007941 */ /* 0x000fea0003800200 */
.L_x_6:
[----:B0-----:R-:W-:-:S05]  /*0b20*/  IMAD.WIDE R28, R39, 0x4, R26 ;  /* 0x00000004271c7825 */ /* 0x001fca00078e021a */
[----:B------:R-:W2:Y:S01]  /*0b30*/  LDG.E.CONSTANT R44, desc[UR8][R28.64] ;  /* 0x000000081c2c7981 */ /* 0x000ea2000c1e9900 */
[----:B------:R-:W-:Y:S01]  /*0b40*/  BSSY.RECONVERGENT B0, `(.L_x_8) ;  /* 0x0000014000007945 */ /* 0x000fe20003800200 */
[----:B--2---:R-:W-:-:S13]  /*0b50*/  FSETP.GEU.AND P1, PT, R44, 9.9999999600419720025e-13, PT ;  /* 0x2b8cbccc2c00780b */ /* 0x004fda0003f2e000 */
[----:B------:R-:W-:Y:S05]  /*0b60*/  @!P1 BRA `(.L_x_9) ;  /* 0x0000000000449947 */ /* 0x000fea0003800000 */
[----:B------:R-:W-:Y:S05]  /*0b70*/  @P0 BRA `(.L_x_10) ;  /* 0x0000000000380947 */ /* 0x000fea0003800000 */
        /* <DEDUP_REMOVED lines=12> */
[----:B------:R0:W-:Y:S01]  /*0c40*/  REDG.E.ADD.F32.FTZ.RN.STRONG.GPU desc[UR8][R28.64], R44 ;  /* 0x0000002c1c0079a6 */ /* 0x0001e2000c12f308 */
[----:B------:R-:W-:Y:S05]  /*0c50*/  BRA `(.L_x_9) ;  /* 0x0000000000087947 */ /* 0x000fea0003800000 */
.L_x_10:
[----:B------:R-:W0:Y:S02]  /*0c60*/  F2F.F64.F32 R28, R44 ;  /* 0x0000002c001c7310 */ /* 0x000e240000201800 */
[----:B0-----:R-:W-:-:S11]  /*0c70*/  DADD R24, R24, R28 ;  /* 0x0000000018187229 */ /* 0x001fd6000000001c */
.L_x_9:
[----:B------:R-:W-:Y:S05]  /*0c80*/  BSYNC.RECONVERGENT B0 ;  /* 0x0000000000007941 */ /* 0x000fea0003800200 */
.L_x_8:
        /* <DEDUP_REMOVED lines=8> */
[----:B0-----:R-:W-:-:S05]  /*0d10*/  IMAD.WIDE R30, R20, 0x4, R28 ;  /* 0x00000004141e7825 */ /* 0x001fca00078e021c */
[----:B------:R0:W-:Y:S01]  /*0d20*/  REDG.E.ADD.F32.FTZ.RN.STRONG.GPU desc[UR8][R30.64], R33 ;  /* 0x000000211e0079a6 */ /* 0x0001e2000c12f308 */
[----:B------:R-:W-:-:S04]  /*0d30*/  IMAD.WIDE R34, R14, 0x4, R28 ;  /* 0x000000040e227825 */ /* 0x000fc800078e021c */
[----:B0-----:R-:W-:Y:S01]  /*0d40*/  FMUL R31, R7, R44 ;  /* 0x0000002c071f7220 */ /* 0x001fe20000400000 */
[----:B------:R-:W-:-:S04]  /*0d50*/  IMAD.WIDE R32, R18, 0x4, R28 ;  /* 0x0000000412207825 */ /* 0x000fc800078e021c */
[-C--:B------:R-:W-:Y:S01]  /*0d60*/  FMUL R30, R9, R44.reuse ;  /* 0x0000002c091e7220 */ /* 0x080fe20000400000 */
[----:B------:R-:W-:Y:S01]  /*0d70*/  FMUL R44, R8, R44 ;  /* 0x0000002c082c7220 */ /* 0x000fe20000400000 */
[----:B------:R-:W-:Y:S01]  /*0d80*/  IMAD.WIDE R28, R45, 0x4, R28 ;  /* 0x000000042d1c7825 */ /* 0x000fe200078e021c */
[----:B------:R0:W-:Y:S04]  /*0d90*/  REDG.E.ADD.F32.FTZ.RN.STRONG.GPU desc[UR8][R32.64], R31 ;  /* 0x0000001f200079a6 */ /* 0x0001e8000c12f308 */
[----:B------:R0:W-:Y:S04]  /*0da0*/  REDG.E.ADD.F32.FTZ.RN.STRONG.GPU desc[UR8][R34.64], R30 ;  /* 0x0000001e220079a6 */ /* 0x0001e8000c12f308 */
[----:B------:R0:W-:Y:S01]  /*0db0*/  REDG.E.ADD.F32.FTZ.RN.STRONG.GPU desc[UR8][R28.64], R44 ;  /* 0x0000002c1c0079a6 */ /* 0x0001e2000c12f308 */
[----:B------:R-:W-:Y:S05]  /*0dc0*/  BRA `(.L_x_12) ;  /* 0x0000000000087947 */ /* 0x000fea0003800000 */
.L_x_13:
[----:B------:R-:W0:Y:S02]  /*0dd0*/  F2F.F64.F32 R28, R44 ;  /* 0x0000002c001c7310 */ /* 0x000e240000201800 */
[----:B0-----:R-:W-:-:S11]  /*0de0*/  DADD R24, R24, R28 ;  /* 0x0000000018187229 */ /* 0x001fd6000000001c */
.L_x_12:
[----:B------:R-:W-:Y:S05]  /*0df0*/  BSYNC.RECONVERGENT B0 ;  /* 0x0000000000007941 */ /* 0x000fea0003800200 */
.L_x_11:
[----:B------:R-:W-:-:S05]  /*0e00*/  IMAD.WIDE R26, R38, 0x4, R26 ;  /* 0x00000004261a7825 */ /* 0x000fca00078e021a */
[----:B0-----:R-:W2:Y:S01]  /*0e10*/  LDG.E.CONSTANT R28, desc[UR8][R26.64] ;  /* 0x000000081a1c7981 */ /* 0x001ea2000c1e9900 */
[----:B------:R-:W-:Y:S01]  /*0e20*/  BSSY.RECONVERGENT B0, `(.L_x_14) ;  /* 0x0000014000007945 */ /* 0x000fe20003800200 */
[----:B--2---:R-:W-:-:S13]  /*0e30*/  FSETP.GEU.AND P1, PT, R28, 9.9999999600419720025e-13, PT ;  /* 0x2b8cbccc1c00780b */ /* 0x004fda0003f2e000 */
[----:B------:R-:W-:Y:S05]  /*0e40*/  @!P1 BRA `(.L_x_15) ;  /* 0x0000000000449947 */ /* 0x000fea0003800000 */
[----:B------:R-:W-:Y:S05]  /*0e50*/  @P0 BRA `(.L_x_16) ;  /* 0x0000000000380947 */ /* 0x000fea0003800000 */
[----:B------:R-:W0:Y:S01]  /*0e60*/  LDC.64 R26, c[0x0][0x388] ;  /* 0x0000e200ff1a7b82 */ /* 0x000e220000000a00 */
[-C--:B------:R-:W-:Y:S01]  /*0e70*/  FMUL R35, R6, R28.reuse ;  /* 0x0000001c06237220 */ /* 0x080fe20000400000 */
[-C--:B------:R-:W-:Y:S01]  /*0e80*/  FMUL R34, R7, R28.reuse ;  /* 0x0000001c07227220 */ /* 0x080fe20000400000 */
[----:B------:R-:W-:Y:S01]  /*0e90*/  FMUL R44, R9, R28 ;  /* 0x0000001c092c7220 */ /* 0x000fe20000400000 */
[----:B0-----:R-:W-:-:S04]  /*0ea0*/  IMAD.WIDE R32, R42, 0x4, R26 ;  /* 0x000000042a207825 */ /* 0x001fc800078e021a */
[--C-:B------:R-:W-:Y:S01]  /*0eb0*/  IMAD.WIDE R30, R40, 0x4, R26.reuse ;  /* 0x00000004281e7825 */ /* 0x100fe200078e021a */
[----:B------:R-:W-:Y:S04]  /*0ec0*/  REDG.E.ADD.F32.FTZ.RN.STRONG.GPU desc[UR8][R32.64], R35 ;  /* 0x00000023200079a6 */ /* 0x000fe8000c12f308 */
[----:B------:R0:W-:Y:S02]  /*0ed0*/  REDG.E.ADD.F32.FTZ.RN.STRONG.GPU desc[UR8][R30.64], R34 ;  /* 0x000000221e0079a6 */ /* 0x0001e4000c12f308 */
[----:B0-----:R-:W-:Y:S01]  /*0ee0*/  FMUL R31, R8, R28 ;  /* 0x0000001c081f7220 */ /* 0x001fe20000400000 */
[----:B------:R-:W-:-:S04]  /*0ef0*/  IMAD.WIDE R28, R36, 0x4, R26 ;  /* 0x00000004241c7825 */ /* 0x000fc800078e021a */
[----:B------:R-:W-:Y:S01]  /*0f00*/  IMAD.WIDE R26, R22, 0x4, R26 ;  /* 0x00000004161a7825 */ /* 0x000fe200078e021a */
[----:B------:R0:W-:Y:S04]  /*0f10*/  REDG.E.ADD.F32.FTZ.RN.STRONG.GPU desc[UR8][R28.64], R44 ;  /* 0x0000002c1c0079a6 */ /* 0x0001e8000c12f308 */
[----:B------:R0:W-:Y:S01]  /*0f20*/  REDG.E.ADD.F32.FTZ.RN.STRONG.GPU desc[UR8][R26.64], R31 ;  /* 0x0000001f1a0079a6 */ /* 0x0001e2000c12f308 */
[----:B------:R-:W-:Y:S05]  /*0f30*/  BRA `(.L_x_15) ;  /* 0x0000000000087947 */ /* 0x000fea0003800000 */
.L_x_16:
[----:B------:R-:W0:Y:S02]  /*0f40*/  F2F.F64.F32 R26, R28 ;  /* 0x0000001c001a7310 */ /* 0x000e240000201800 */
[----:B0-----:R-:W-:-:S11]  /*0f50*/  DADD R24, R24, R26 ;  /* 0x0000000018187229 */ /* 0x001fd6000000001a */
.L_x_15:
[----:B------:R-:W-:Y:S05]  /*0f60*/  BSYNC.RECONVERGENT B0 ;  /* 0x0000000000007941 */ /* 0x000fea0003800200 */
.L_x_14:
[----:B------:R-:W-:Y:S01]  /*0f70*/  UIADD3 UR5, UPT, UPT, UR5, 0x4, URZ ;  /* 0x0000000405057890 */ /* 0x000fe2000fffe0ff */
[C---:B------:R-:W-:Y:S02]  /*0f80*/  LEA R23, R0.reuse, R23, 0x2 ;  /* 0x0000001700177211 */ /* 0x040fe400078e10ff */
[C---:B------:R-:W-:Y:S01]  /*0f90*/  LEA R37, R0.reuse, R37, 0x2 ;  /* 0x0000002500257211 */ /* 0x040fe200078e10ff */
[----:B------:R-:W-:Y:S01]  /*0fa0*/  UISETP.NE.AND UP0, UPT, UR5, URZ, UPT ;  /* 0x000000ff0500728c */ /* 0x000fe2000bf05270 */
[C---:B------:R-:W-:Y:S02]  /*0fb0*/  LEA R41, R0.reuse, R41, 0x2 ;  /* 0x0000002900297211 */ /* 0x040fe400078e10ff */
[C---:B------:R-:W-:Y:S02]  /*0fc0*/  LEA R43, R0.reuse, R43, 0x2 ;  /* 0x0000002b002b7211 */ /* 0x040fe400078e10ff */
[C---:B------:R-:W-:Y:S02]  /*0fd0*/  LEA R39, R0.reuse, R39, 0x2 ;  /* 0x0000002700277211 */ /* 0x040fe400078e10ff */
[----:B------:R-:W-:-:S02]  /*0fe0*/  LEA R45, R0, R45, 0x2 ;  /* 0x0000002d002d7211 */ /* 0x000fc400078e10ff */
[C---:B------:R-:W-:Y:S02]  /*0ff0*/  LEA R14, R0.reuse, R14, 0x2 ;  /* 0x0000000e000e7211 */ /* 0x040fe400078e10ff */
[C---:B------:R-:W-:Y:S02]  /*1000*/  LEA R18, R0.reuse, R18, 0x2 ;  /* 0x0000001200127211 */ /* 0x040fe400078e10ff */
        /* <DEDUP_REMOVED lines=11> */
[----:B------:R-:W-:Y:S01]  /*10c0*/  LEA R19, R0, R19, 0x2 ;  /* 0x0000001300137211 */ /* 0x000fe200078e10ff */
[----:B------:R-:W-:Y:S06]  /*10d0*/  BRA.U UP0, `(.L_x_17) ;  /* 0xfffffff900347547 */ /* 0x000fec000b83ffff */
.L_x_5:
[----:B------:R-:W1:Y:S02]  /*10e0*/  LDCU UR5, c[0x0][0x3a8] ;  /* 0x00007500ff0577ac */ /* 0x000e640008000800 */
[----:B-1----:R-:W-:-:S09]  /*10f0*/  ULOP3.LUT UP0, UR5, UR5, 0x3, URZ, 0xc0, !UPT ;  /* 0x0000000305057892 */ /* 0x002fd2000f80c0ff */
[----:B------:R-:W-:Y:S05]  /*1100*/  BRA.U !UP0, `(.L_x_0) ;  /* 0x0000000108b87547 */ /* 0x000fea000b800000 */
[----:B------:R-:W1:Y:S01]  /*1110*/  LDC R13, c[0x0][0x3ac] ;  /* 0x0000eb00ff0d7b82 */ /* 0x000e620000000800 */
[----:B------:R-:W2:Y:S01]  /*1120*/  LDCU.64 UR6, c[0x0][0x3b0] ;  /* 0x00007600ff0677ac */ /* 0x000ea20008000a00 */
[----:B------:R-:W-:-:S06]  /*1130*/  UIADD3 UR5, UPT, UPT, -UR5, URZ, URZ ;  /* 0x000000ff05057290 */ /* 0x000fcc000fffe1ff */
[----:B------:R-:W3:Y:S08]  /*1140*/  LDC R0, c[0x0][0x3ac] ;  /* 0x0000eb00ff007b82 */ /* 0x000ef00000000800 */
[----:B------:R-:W4:Y:S08]  /*1150*/  LDC.64 R14, c[0x0][0x388] ;  /* 0x0000e200ff0e7b82 */ /* 0x000f300000000a00 */
[----:B------:R-:W3:Y:S01]  /*1160*/  LDC.64 R16, c[0x0][0x380] ;  /* 0x0000e000ff107b82 */ /* 0x000ee20000000a00 */
[----:B-1----:R-:W-:-:S04]  /*1170*/  IMAD R12, R13, UR4, R12 ;  /* 0x000000040d0c7c24 */ /* 0x002fc8000f8e020c */
[C---:B--2---:R-:W-:Y:S02]  /*1180*/  IMAD R3, R12.reuse, UR6, R3 ;  /* 0x000000060c037c24 */ /* 0x044fe4000f8e0203 */
[C---:B------:R-:W-:Y:S02]  /*1190*/  IMAD R5, R12.reuse, UR6, R5 ;  /* 0x000000060c057c24 */ /* 0x040fe4000f8e0205 */
[----:B------:R-:W-:Y:S01]  /*11a0*/  IMAD R11, R12, UR6, R11 ;  /* 0x000000060c0b7c24 */ /* 0x000fe2000f8e020b */
[----:B------:R-:W-:Y:S02]  /*11b0*/  UIMAD UR6, UR6, UR7, URZ ;  /* 0x00000007060672a4 */ /* 0x000fe4000f8e02ff */
[C---:B------:R-:W-:Y:S02]  /*11c0*/  IMAD R19, R3.reuse, UR7, R2 ;  /* 0x0000000703137c24 */ /* 0x040fe4000f8e0202 */
[----:B------:R-:W-:Y:S02]  /*11d0*/  IMAD R21, R3, UR7, R4 ;  /* 0x0000000703157c24 */ /* 0x000fe4000f8e0204 */
[----:B------:R-:W-:-:S02]  /*11e0*/  IMAD R23, R5, UR7, R2 ;  /* 0x0000000705177c24 */ /* 0x000fc4000f8e0202 */
[----:B0-----:R-:W-:Y:S02]  /*11f0*/  IMAD R27, R5, UR7, R4 ;  /* 0x00000007051b7c24 */ /* 0x001fe4000f8e0204 */
[----:B----4-:R-:W-:-:S07]  /*1200*/  IMAD R29, R11, UR7, R10 ;  /* 0x000000070b1d7c24 */ /* 0x010fce000f8e020a */
.L_x_21:
[----:B0--3--:R-:W-:-:S06]  /*1210*/  IMAD.WIDE R2, R29, 0x4, R16 ;  /* 0x000000041d027825 */ /* 0x009fcc00078e0210 */
[----:B------:R-:W2:Y:S01]  /*1220*/  LDG.E.CONSTANT R2, desc[UR8][R2.64] ;  /* 0x0000000802027981 */ /* 0x000ea2000c1e9900 */
[----:B------:R-:W-:Y:S01]  /*1230*/  BSSY.RECONVERGENT B0, `(.L_x_18) ;  /* 0x0000013000007945 */ /* 0x000fe20003800200 */
[----:B--2---:R-:W-:-:S13]  /*1240*/  FSETP.GEU.AND P1, PT, R2, 9.9999999600419720025e-13, PT ;  /* 0x2b8cbccc0200780b */ /* 0x004fda0003f2e000 */
[----:B------:R-:W-:Y:S05]  /*1250*/  @!P1 BRA `(.L_x_19) ;  /* 0x0000000000409947 */ /* 0x000fea0003800000 */
[----:B------:R-:W-:Y:S05]  /*1260*/  @P0 BRA `(.L_x_20) ;  /* 0x0000000000340947 */ /* 0x000fea0003800000 */
[-C--:B------:R-:W-:Y:S01]  /*1270*/  FMUL R31, R6, R2.reuse ;  /* 0x00000002061f7220 */ /* 0x080fe20000400000 */
[-C--:B------:R-:W-:Y:S01]  /*1280*/  FMUL R33, R7, R2.reuse ;  /* 0x0000000207217220 */ /* 0x080fe20000400000 */
[-C--:B------:R-:W-:Y:S01]  /*1290*/  FMUL R35, R9, R2.reuse ;  /* 0x0000000209237220 */ /* 0x080fe20000400000 */
[----:B------:R-:W-:Y:S01]  /*12a0*/  FMUL R37, R8, R2 ;  /* 0x0000000208257220 */ /* 0x000fe20000400000 */
[----:B------:R-:W-:-:S04]  /*12b0*/  IMAD.WIDE R2, R27, 0x4, R14 ;  /* 0x000000041b027825 */ /* 0x000fc800078e020e */
[--C-:B------:R-:W-:Y:S01]  /*12c0*/  IMAD.WIDE R4, R23, 0x4, R14.reuse ;  /* 0x0000000417047825 */ /* 0x100fe200078e020e */
[----:B------:R0:W-:Y:S03]  /*12d0*/  REDG.E.ADD.F32.FTZ.RN.STRONG.GPU desc[UR8][R2.64], R31 ;  /* 0x0000001f020079a6 */ /* 0x0001e6000c12f308 */
[--C-:B------:R-:W-:Y:S01]  /*12e0*/  IMAD.WIDE R10, R21, 0x4, R14.reuse ;  /* 0x00000004150a7825 */ /* 0x100fe200078e020e */
[----:B------:R0:W-:Y:S03]  /*12f0*/  REDG.E.ADD.F32.FTZ.RN.STRONG.GPU desc[UR8][R4.64], R33 ;  /* 0x00000021040079a6 */ /* 0x0001e6000c12f308 */
[----:B------:R-:W-:Y:S01]  /*1300*/  IMAD.WIDE R12, R19, 0x4, R14 ;  /* 0x00000004130c7825 */ /* 0x000fe200078e020e */
[----:B------:R0:W-:Y:S04]  /*1310*/  REDG.E.ADD.F32.FTZ.RN.STRONG.GPU desc[UR8][R10.64], R35 ;  /* 0x000000230a0079a6 */ /* 0x0001e8000c12f308 */
[----:B------:R0:W-:Y:S01]  /*1320*/  REDG.E.ADD.F32.FTZ.RN.STRONG.GPU desc[UR8][R12.64], R37 ;  /* 0x000000250c0079a6 */ /* 0x0001e2000c12f308 */
[----:B------:R-:W-:Y:S05]  /*1330*/  BRA `(.L_x_19) ;  /* 0x0000000000087947 */ /* 0x000fea0003800000 */
.L_x_20:
[----:B------:R-:W0:Y:S02]  /*1340*/  F2F.F64.F32 R2, R2 ;  /* 0x0000000200027310 */ /* 0x000e240000201800 */
[----:B0-----:R-:W-:-:S11]  /*1350*/  DADD R24, R24, R2 ;  /* 0x0000000018187229 */ /* 0x001fd60000000002 */
.L_x_19:
[----:B------:R-:W-:Y:S05]  /*1360*/  BSYNC.RECONVERGENT B0 ;  /* 0x0000000000007941 */ /* 0x000fea0003800200 */
.L_x_18:
[----:B------:R-:W-:Y:S01]  /*1370*/  UIADD3 UR5, UPT, UPT, UR5, 0x1, URZ ;  /* 0x0000000105057890 */ /* 0x000fe2000fffe0ff */
[C---:B------:R-:W-:Y:S02]  /*1380*/  IMAD R19, R0.reuse, UR6, R19 ;  /* 0x0000000600137c24 */ /* 0x040fe4000f8e0213 */
[C---:B------:R-:W-:Y:S01]  /*1390*/  IMAD R21, R0.reuse, UR6, R21 ;  /* 0x0000000600157c24 */ /* 0x040fe2000f8e0215 */
[----:B------:R-:W-:Y:S01]  /*13a0*/  UISETP.NE.AND UP0, UPT, UR5, URZ, UPT ;  /* 0x000000ff0500728c */ /* 0x000fe2000bf05270 */
[C---:B------:R-:W-:Y:S02]  /*13b0*/  IMAD R23, R0.reuse, UR6, R23 ;  /* 0x0000000600177c24 */ /* 0x040fe4000f8e0217 */
[C---:B------:R-:W-:Y:S02]  /*13c0*/  IMAD R27, R0.reuse, UR6, R27 ;  /* 0x00000006001b7c24 */ /* 0x040fe4000f8e021b */
[----:B------:R-:W-:-:S04]  /*13d0*/  IMAD R29, R0, UR6, R29 ;  /* 0x00000006001d7c24 */ /* 0x000fc8000f8e021d */
[----:B------:R-:W-:Y:S05]  /*13e0*/  BRA.U UP0, `(.L_x_21) ;  /* 0xfffffffd00887547 */ /* 0x000fea000b83ffff */
.L_x_0:
[----:B------:R-:W-:-:S14]  /*13f0*/  DSETP.GT.AND P0, PT, R24, RZ, PT ;  /* 0x000000ff1800722a */ /* 0x000fdc0003f04000 */
[----:B------:R-:W-:Y:S05]  /*1400*/  @!P0 EXIT ;  /* 0x000000000000894d */ /* 0x000fea0003800000 */
[----:B------:R-:W1:Y:S02]  /*1410*/  LDCU.64 UR4, c[0x0][0x390] ;  /* 0x00007200ff0477ac */ /* 0x000e640008000a00 */
[----:B-1----:R-:W-:-:S04]  /*1420*/  UIADD3 UR4, UP0, UPT, UR4, 0x18, URZ ;  /* 0x0000001804047890 */ /* 0x002fc8000ff1e0ff */
[----:B------:R-:W-:Y:S02]  /*1430*/  UIADD3.X UR5, UPT, UPT, URZ, UR5, URZ, UP0, !UPT ;  /* 0x00000005ff057290 */ /* 0x000fe400087fe4ff */
[----:B0-----:R-:W-:-:S04]  /*1440*/  MOV R2, UR4 ;  /* 0x0000000400027c02 */ /* 0x001fc80008000f00 */
[----:B------:R-:W-:-:S05]  /*1450*/  MOV R3, UR5 ;  /* 0x0000000500037c02 */ /* 0x000fca0008000f00 */
[----:B------:R-:W-:Y:S01]  /*1460*/  REDG.E.ADD.F64.RN.STRONG.GPU desc[UR8][R2.64], R24 ;  /* 0x00000018020079a6 */ /* 0x000fe2000c12ff08 */
[----:B------:R-:W-:Y:S05]  /*1470*/  EXIT ;  /* 0x000000000000794d */ /* 0x000fea0003800000 */
        .weak           $__internal_0_$__cuda_sm3x_div_rn_noftz_f32_slowpath
        .type           $__internal_0_$__cuda_sm3x_div_rn_noftz_f32_slowpath,@function
        .size           $__internal_0_$__cuda_sm3x_div_rn_noftz_f32_slowpath,(.L_x_34 - $__internal_0_$__cuda_sm3x_div_rn_noftz_f32_slowpath)
$__internal_0_$__cuda_sm3x_div_rn_noftz_f32_slowpath:
[----:B------:R-:W-:Y:S01]  /*1480*/  SHF.R.U32.HI R7, RZ, 0x17, R3 ;  /* 0x00000017ff077819 */ /* 0x000fe20000011603 */
[----:B------:R-:W-:Y:S01]  /*1490*/  BSSY.RECONVERGENT B1, `(.L_x_22) ;  /* 0x0000062000017945 */ /* 0x000fe20003800200 */
[----:B------:R-:W-:Y:S02]  /*14a0*/  SHF.R.U32.HI R5, RZ, 0x17, R0 ;  /* 0x00000017ff057819 */ /* 0x000fe40000011600 */
[----:B------:R-:W-:Y:S02]  /*14b0*/  LOP3.LUT R16, R7, 0xff, RZ, 0xc0, !PT ;  /* 0x000000ff07107812 */ /* 0x000fe400078ec0ff */
[----:B------:R-:W-:Y:S02]  /*14c0*/  LOP3.LUT R13, R5, 0xff, RZ, 0xc0, !PT ;  /* 0x000000ff050d7812 */ /* 0x000fe400078ec0ff */
[----:B------:R-:W-:Y:S02]  /*14d0*/  IADD3 R8, PT, PT, R16, -0x1, RZ ;  /* 0xffffffff10087810 */ /* 0x000fe40007ffe0ff */
[----:B------:R-:W-:-:S02]  /*14e0*/  IADD3 R7, PT, PT, R13, -0x1, RZ ;  /* 0xffffffff0d077810 */ /* 0x000fc40007ffe0ff */
[----:B------:R-:W-:-:S04]  /*14f0*/  ISETP.GT.U32.AND P1, PT, R8, 0xfd, PT ;  /* 0x000000fd0800780c */ /* 0x000fc80003f24070 */
[----:B------:R-:W-:-:S13]  /*1500*/  ISETP.GT.U32.OR P1, PT, R7, 0xfd, P1 ;  /* 0x000000fd0700780c */ /* 0x000fda0000f24470 */
[----:B------:R-:W-:Y:S01]  /*1510*/  @!P1 MOV R5, RZ ;  /* 0x000000ff00059202 */ /* 0x000fe20000000f00 */
[----:B------:R-:W-:Y:S06]  /*1520*/  @!P1 BRA `(.L_x_23) ;  /* 0x00000000005c9947 */ /* 0x000fec0003800000 */
[----:B------:R-:W-:Y:S02]  /*1530*/  FSETP.GTU.FTZ.AND P1, PT, |R0|, +INF , PT ;  /* 0x7f8000000000780b */ /* 0x000fe40003f3c200 */
[----:B------:R-:W-:-:S04]  /*1540*/  FSETP.GTU.FTZ.AND P2, PT, |R3|, +INF , PT ;  /* 0x7f8000000300780b */ /* 0x000fc80003f5c200 */
[----:B------:R-:W-:-:S13]  /*1550*/  PLOP3.LUT P1, PT, P1, P2, PT, 0xf8, 0x8f ;  /* 0x00000000008f781c */ /* 0x000fda0000f25f70 */
[----:B------:R-:W-:Y:S05]  /*1560*/  @P1 BRA `(.L_x_24) ;  /* 0x00000004004c1947 */ /* 0x000fea0003800000 */
[----:B------:R-:W-:-:S13]  /*1570*/  LOP3.LUT P1, RZ, R3, 0x7fffffff, R0, 0xc8, !PT ;  /* 0x7fffffff03ff7812 */ /* 0x000fda000782c800 */
[----:B------:R-:W-:Y:S05]  /*1580*/  @!P1 BRA `(.L_x_25) ;  /* 0x00000004003c9947 */ /* 0x000fea0003800000 */
[C---:B------:R-:W-:Y:S02]  /*1590*/  FSETP.NEU.FTZ.AND P3, PT, |R0|.reuse, +INF , PT ;  /* 0x7f8000000000780b */ /* 0x040fe40003f7d200 */
[----:B------:R-:W-:Y:S02]  /*15a0*/  FSETP.NEU.FTZ.AND P2, PT, |R3|, +INF , PT ;  /* 0x7f8000000300780b */ /* 0x000fe40003f5d200 */
[----:B------:R-:W-:-:S11]  /*15b0*/  FSETP.NEU.FTZ.AND P1, PT, |R0|, +INF , PT ;  /* 0x7f8000000000780b */ /* 0x000fd60003f3d200 */
[----:B------:R-:W-:Y:S05]  /*15c0*/  @!P2 BRA !P3, `(.L_x_25) ;  /* 0x00000004002ca947 */ /* 0x000fea0005800000 */
[----:B------:R-:W-:-:S04]  /*15d0*/  LOP3.LUT P3, RZ, R0, 0x7fffffff, RZ, 0xc0, !PT ;  /* 0x7fffffff00ff7812 */ /* 0x000fc8000786c0ff */
[----:B------:R-:W-:-:S13]  /*15e0*/  PLOP3.LUT P2, PT, P2, P3, PT, 0x2f, 0xf2 ;  /* 0x0000000000f2781c */ /* 0x000fda0001746577 */
[----:B------:R-:W-:Y:S05]  /*15f0*/  @P2 BRA `(.L_x_26) ;  /* 0x0000000400182947 */ /* 0x000fea0003800000 */
[----:B------:R-:W-:-:S04]  /*1600*/  LOP3.LUT P2, RZ, R3, 0x7fffffff, RZ, 0xc0, !PT ;  /* 0x7fffffff03ff7812 */ /* 0x000fc8000784c0ff */
[----:B------:R-:W-:-:S13]  /*1610*/  PLOP3.LUT P1, PT, P1, P2, PT, 0x2f, 0xf2 ;  /* 0x0000000000f2781c */ /* 0x000fda0000f24577 */
[----:B------:R-:W-:Y:S05]  /*1620*/  @P1 BRA `(.L_x_27) ;  /* 0x0000000400001947 */ /* 0x000fea0003800000 */
[----:B------:R-:W-:Y:S02]  /*1630*/  ISETP.GE.AND P1, PT, R7, RZ, PT ;  /* 0x000000ff0700720c */ /* 0x000fe40003f26270 */
[----:B------:R-:W-:-:S11]  /*1640*/  ISETP.GE.AND P2, PT, R8, RZ, PT ;  /* 0x000000ff0800720c */ /* 0x000fd60003f46270 */
[----:B------:R-:W-:Y:S01]  /*1650*/  @P1 MOV R5, RZ ;  /* 0x000000ff00051202 */ /* 0x000fe20000000f00 */
[----:B------:R-:W-:Y:S01]  /*1660*/  @!P1 FFMA R0, R0, 1.84467440737095516160e+19, RZ ;  /* 0x5f80000000009823 */ /* 0x000fe200000000ff */
[----:B------:R-:W-:Y:S01]  /*1670*/  @!P1 MOV R5, 0xffffffc0 ;  /* 0xffffffc000059802 */ /* 0x000fe20000000f00 */
[----:B------:R-:W-:-:S03]  /*1680*/  @!P2 FFMA R3, R3, 1.84467440737095516160e+19, RZ ;  /* 0x5f8000000303a823 */ /* 0x000fc600000000ff */
[----:B------:R-:W-:-:S07]  /*1690*/  @!P2 IADD3 R5, PT, PT, R5, 0x40, RZ ;  /* 0x000000400505a810 */ /* 0x000fce0007ffe0ff */
.L_x_23:
[----:B------:R-:W-:Y:S01]  /*16a0*/  LEA R8, R16, 0xc0800000, 0x17 ;  /* 0xc080000010087811 */ /* 0x000fe200078eb8ff */
[----:B------:R-:W-:Y:S03]  /*16b0*/  BSSY.RECONVERGENT B2, `(.L_x_28) ;  /* 0x0000036000027945 */ /* 0x000fe60003800200 */
[----:B------:R-:W-:Y:S02]  /*16c0*/  IADD3 R8, PT, PT, -R8, R3, RZ ;  /* 0x0000000308087210 */ /* 0x000fe40007ffe1ff */
[----:B------:R-:W-:Y:S02]  /*16d0*/  IADD3 R3, PT, PT, R13, -0x7f, RZ ;  /* 0xffffff810d037810 */ /* 0x000fe40007ffe0ff */
[----:B------:R0:W1:Y:S01]  /*16e0*/  MUFU.RCP R7, R8 ;  /* 0x0000000800077308 */ /* 0x0000620000001000 */
[----:B------:R-:W-:Y:S02]  /*16f0*/  FADD.FTZ R9, -R8, -RZ ;  /* 0x800000ff08097221 */ /* 0x000fe40000010100 */
[C---:B------:R-:W-:Y:S01]  /*1700*/  IMAD R0, R3.reuse, -0x800000, R0 ;  /* 0xff80000003007824 */ /* 0x040fe200078e0200 */
[----:B0-----:R-:W-:-:S04]  /*1710*/  IADD3 R8, PT, PT, R3, 0x7f, -R16 ;  /* 0x0000007f03087810 */ /* 0x001fc80007ffe810 */
[----:B------:R-:W-:Y:S01]  /*1720*/  IADD3 R8, PT, PT, R8, R5, RZ ;  /* 0x0000000508087210 */ /* 0x000fe20007ffe0ff */
[----:B-1----:R-:W-:-:S04]  /*1730*/  FFMA R14, R7, R9, 1 ;  /* 0x3f800000070e7423 */ /* 0x002fc80000000009 */
[----:B------:R-:W-:-:S04]  /*1740*/  FFMA R18, R7, R14, R7 ;  /* 0x0000000e07127223 */ /* 0x000fc80000000007 */
[----:B------:R-:W-:-:S04]  /*1750*/  FFMA R7, R0, R18, RZ ;  /* 0x0000001200077223 */ /* 0x000fc800000000ff */
[----:B------:R-:W-:-:S04]  /*1760*/  FFMA R14, R9, R7, R0 ;  /* 0x00000007090e7223 */ /* 0x000fc80000000000 */
[----:B------:R-:W-:-:S04]  /*1770*/  FFMA R13, R18, R14, R7 ;  /* 0x0000000e120d7223 */ /* 0x000fc80000000007 */
[----:B------:R-:W-:-:S04]  /*1780*/  FFMA R14, R9, R13, R0 ;  /* 0x0000000d090e7223 */ /* 0x000fc80000000000 */
[----:B------:R-:W-:-:S05]  /*1790*/  FFMA R7, R18, R14, R13 ;  /* 0x0000000e12077223 */ /* 0x000fca000000000d */
[----:B------:R-:W-:-:S04]  /*17a0*/  SHF.R.U32.HI R0, RZ, 0x17, R7 ;  /* 0x00000017ff007819 */ /* 0x000fc80000011607 */
[----:B------:R-:W-:-:S04]  /*17b0*/  LOP3.LUT R0, R0, 0xff, RZ, 0xc0, !PT ;  /* 0x000000ff00007812 */ /* 0x000fc800078ec0ff */
[----:B------:R-:W-:-:S04]  /*17c0*/  IADD3 R9, PT, PT, R0, R8, RZ ;  /* 0x0000000800097210 */ /* 0x000fc80007ffe0ff */
[----:B------:R-:W-:-:S04]  /*17d0*/  IADD3 R0, PT, PT, R9, -0x1, RZ ;  /* 0xffffffff09007810 */ /* 0x000fc80007ffe0ff */
[----:B------:R-:W-:-:S13]  /*17e0*/  ISETP.GE.U32.AND P1, PT, R0, 0xfe, PT ;  /* 0x000000fe0000780c */ /* 0x000fda0003f26070 */
[----:B------:R-:W-:Y:S05]  /*17f0*/  @!P1 BRA `(.L_x_29) ;  /* 0x0000000000809947 */ /* 0x000fea0003800000 */
[----:B------:R-:W-:-:S13]  /*1800*/  ISETP.GT.AND P1, PT, R9, 0xfe, PT ;  /* 0x000000fe0900780c */ /* 0x000fda0003f24270 */
[----:B------:R-:W-:Y:S05]  /*1810*/  @P1 BRA `(.L_x_30) ;  /* 0x00000000006c1947 */ /* 0x000fea0003800000 */
[----:B------:R-:W-:-:S13]  /*1820*/  ISETP.GE.AND P1, PT, R9, 0x1, PT ;  /* 0x000000010900780c */ /* 0x000fda0003f26270 */
[----:B------:R-:W-:Y:S05]  /*1830*/  @P1 BRA `(.L_x_31) ;  /* 0x0000000000741947 */ /* 0x000fea0003800000 */
[----:B------:R-:W-:Y:S02]  /*1840*/  ISETP.GE.AND P1, PT, R9, -0x18, PT ;  /* 0xffffffe80900780c */ /* 0x000fe40003f26270 */
[----:B------:R-:W-:-:S11]  /*1850*/  LOP3.LUT R7, R7, 0x80000000, RZ, 0xc0, !PT ;  /* 0x8000000007077812 */ /* 0x000fd600078ec0ff */
[----:B------:R-:W-:Y:S05]  /*1860*/  @!P1 BRA `(.L_x_31) ;  /* 0x0000000000689947 */ /* 0x000fea0003800000 */
[CCC-:B------:R-:W-:Y:S01]  /*1870*/  FFMA.RZ R0, R18.reuse, R14.reuse, R13.reuse ;  /* 0x0000000e12007223 */ /* 0x1c0fe2000000c00d */
[C---:B------:R-:W-:Y:S01]  /*1880*/  IADD3 R8, PT, PT, R9.reuse, 0x20, RZ ;  /* 0x0000002009087810 */ /* 0x040fe20007ffe0ff */
[-CC-:B------:R-:W-:Y:S01]  /*1890*/  FFMA.RM R3, R18, R14.reuse, R13.reuse ;  /* 0x0000000e12037223 */ /* 0x180fe2000000400d */
[C---:B------:R-:W-:Y:S02]  /*18a0*/  ISETP.NE.AND P3, PT, R9.reuse, RZ, PT ;  /* 0x000000ff0900720c */ /* 0x040fe40003f65270 */
[----:B------:R-:W-:Y:S01]  /*18b0*/  LOP3.LUT R5, R0, 0x7fffff, RZ, 0xc0, !PT ;  /* 0x007fffff00057812 */ /* 0x000fe200078ec0ff */
[----:B------:R-:W-:Y:S01]  /*18c0*/  FFMA.RP R0, R18, R14, R13 ;  /* 0x0000000e12007223 */ /* 0x000fe2000000800d */
[----:B------:R-:W-:Y:S02]  /*18d0*/  ISETP.NE.AND P2, PT, R9, RZ, PT ;  /* 0x000000ff0900720c */ /* 0x000fe40003f45270 */
[----:B------:R-:W-:Y:S02]  /*18e0*/  LOP3.LUT R5, R5, 0x800000, RZ, 0xfc, !PT ;  /* 0x0080000005057812 */ /* 0x000fe400078efcff */
[----:B------:R-:W-:-:S02]  /*18f0*/  IADD3 R9, PT, PT, -R9, RZ, RZ ;  /* 0x000000ff09097210 */ /* 0x000fc40007ffe1ff */
[----:B------:R-:W-:Y:S02]  /*1900*/  SHF.L.U32 R8, R5, R8, RZ ;  /* 0x0000000805087219 */ /* 0x000fe400000006ff */
[----:B------:R-:W-:Y:S02]  /*1910*/  FSETP.NEU.FTZ.AND P1, PT, R0, R3, PT ;  /* 0x000000030000720b */ /* 0x000fe40003f3d000 */
[----:B------:R-:W-:Y:S02]  /*1920*/  SEL R0, R9, RZ, P3 ;  /* 0x000000ff09007207 */ /* 0x000fe40001800000 */
[----:B------:R-:W-:Y:S02]  /*1930*/  ISETP.NE.AND P2, PT, R8, RZ, P2 ;  /* 0x000000ff0800720c */ /* 0x000fe40001745270 */
[----:B------:R-:W-:Y:S02]  /*1940*/  SHF.R.U32.HI R0, RZ, R0, R5 ;  /* 0x00000000ff007219 */ /* 0x000fe40000011605 */
[----:B------:R-:W-:-:S02]  /*1950*/  PLOP3.LUT P1, PT, P1, P2, PT, 0xf8, 0x8f ;  /* 0x00000000008f781c */ /* 0x000fc40000f25f70 */
[----:B------:R-:W-:Y:S02]  /*1960*/  SHF.R.U32.HI R8, RZ, 0x1, R0 ;  /* 0x00000001ff087819 */ /* 0x000fe40000011600 */
[----:B------:R-:W-:-:S04]  /*1970*/  SEL R3, RZ, 0x1, !P1 ;  /* 0x00000001ff037807 */ /* 0x000fc80004800000 */
[----:B------:R-:W-:-:S04]  /*1980*/  LOP3.LUT R3, R3, 0x1, R8, 0xf8, !PT ;  /* 0x0000000103037812 */ /* 0x000fc800078ef808 */
[----:B------:R-:W-:-:S04]  /*1990*/  LOP3.LUT R3, R3, R0, RZ, 0xc0, !PT ;  /* 0x0000000003037212 */ /* 0x000fc800078ec0ff */
[----:B------:R-:W-:-:S04]  /*19a0*/  IADD3 R8, PT, PT, R8, R3, RZ ;  /* 0x0000000308087210 */ /* 0x000fc80007ffe0ff */
[----:B------:R-:W-:Y:S01]  /*19b0*/  LOP3.LUT R7, R8, R7, RZ, 0xfc, !PT ;  /* 0x0000000708077212 */ /* 0x000fe200078efcff */
[----:B------:R-:W-:Y:S06]  /*19c0*/  BRA `(.L_x_31) ;  /* 0x0000000000107947 */ /* 0x000fec0003800000 */
.L_x_30:
[----:B------:R-:W-:-:S04]  /*19d0*/  LOP3.LUT R7, R7, 0x80000000, RZ, 0xc0, !PT ;  /* 0x8000000007077812 */ /* 0x000fc800078ec0ff */
[----:B------:R-:W-:Y:S01]  /*19e0*/  LOP3.LUT R7, R7, 0x7f800000, RZ, 0xfc, !PT ;  /* 0x7f80000007077812 */ /* 0x000fe200078efcff */
[----:B------:R-:W-:Y:S06]  /*19f0*/  BRA `(.L_x_31) ;  /* 0x0000000000047947 */ /* 0x000fec0003800000 */
.L_x_29:
[----:B------:R-:W-:-:S07]  /*1a00*/  LEA R7, R8, R7, 0x17 ;  /* 0x0000000708077211 */ /* 0x000fce00078eb8ff */
.L_x_31:
[----:B------:R-:W-:Y:S05]  /*1a10*/  BSYNC.RECONVERGENT B2 ;  /* 0x0000000000027941 */ /* 0x000fea0003800200 */
.L_x_28:
[----:B------:R-:W-:Y:S05]  /*1a20*/  BRA `(.L_x_32) ;  /* 0x0000000000207947 */ /* 0x000fea0003800000 */
.L_x_27:
[----:B------:R-:W-:-:S04]  /*1a30*/  LOP3.LUT R0, R3, 0x80000000, R0, 0x48, !PT ;  /* 0x8000000003007812 */ /* 0x000fc800078e4800 */
[----:B------:R-:W-:Y:S01]  /*1a40*/  LOP3.LUT R7, R0, 0x7f800000, RZ, 0xfc, !PT ;  /* 0x7f80000000077812 */ /* 0x000fe200078efcff */
[----:B------:R-:W-:Y:S06]  /*1a50*/  BRA `(.L_x_32) ;  /* 0x0000000000147947 */ /* 0x000fec0003800000 */
.L_x_26:
[----:B------:R-:W-:Y:S01]  /*1a60*/  LOP3.LUT R7, R3, 0x80000000, R0, 0x48, !PT ;  /* 0x8000000003077812 */ /* 0x000fe200078e4800 */
[----:B------:R-:W-:Y:S06]  /*1a70*/  BRA `(.L_x_32) ;  /* 0x00000000000c7947 */ /* 0x000fec0003800000 */
.L_x_25:
[----:B------:R-:W0:Y:S01]  /*1a80*/  MUFU.RSQ R7, -QNAN ;  /* 0xffc0000000077908 */ /* 0x000e220000001400 */
[----:B------:R-:W-:Y:S05]  /*1a90*/  BRA `(.L_x_32) ;  /* 0x0000000000047947 */ /* 0x000fea0003800000 */
.L_x_24:
[----:B------:R-:W-:-:S07]  /*1aa0*/  FADD.FTZ R7, R0, R3 ;  /* 0x0000000300077221 */ /* 0x000fce0000010000 */
.L_x_32:
[----:B------:R-:W-:Y:S05]  /*1ab0*/  BSYNC.RECONVERGENT B1 ;  /* 0x0000000000017941 */ /* 0x000fea0003800200 */
.L_x_22:
[----:B0-----:R-:W-:Y:S01]  /*1ac0*/  MOV R3, R7 ;  /* 0x0000000700037202 */ /* 0x001fe20000000f00 */
[----:B------:R-:W-:-:S04]  /*1ad0*/  HFMA2 R7, -RZ, RZ, 0, 0 ;  /* 0x00000000ff077431 */ /* 0x000fc800000001ff */
[----:B------:R-:W-:Y:S05]  /*1ae0*/  RET.REL.NODEC R6 `(spatial_streaming_kernel_v3) ;  /* 0xffffffe406447950 */ /* 0x000fea0003c3ffff */
.L_x_33:
[----:B------:R-:W-:-:S00]  /*1af0*/  BRA `(.L_x_33) ;  /* 0xfffffffc00fc7947 */ /* 0x000fc0000383ffff */
[----:B------:R-:W-:-:S00]  /*1b00*/  NOP ;  /* 0x0000000000007918 */ /* 0x000fc00000000000 */
[----:B------:R-:W-:-:S00]  /*1b10*/  NOP ;  /* 0x0000000000007918 */ /* 0x000fc00000000000 */
[----:B------:R-:W-:-:S00]  /*1b20*/  NOP ;  /* 0x0000000000007918 */ /* 0x000fc00000000000 */
[----:B------:R-:W-:-:S00]  /*1b30*/  NOP ;  /* 0x0000000000007918 */ /* 0x000fc00000000000 */
[----:B------:R-:W-:-:S00]  /*1b40*/  NOP ;  /* 0x0000000000007918 */ /* 0x000fc00000000000 */
[----:B------:R-:W-:-:S00]  /*1b50*/  NOP ;  /* 0x0000000000007918 */ /* 0x000fc00000000000 */
[----:B------:R-:W-:-:S00]  /*1b60*/  NOP ;  /* 0x0000000000007918 */ /* 0x000fc00000000000 */
[----:B------:R-:W-:-:S00]  /*1b70*/  NOP ;  /* 0x0000000000007918 */ /* 0x000fc00000000000 */
.L_x_34:


//--------------------- .nv.shared.spatial_streaming_kernel_v3 --------------------------
	.section	.nv.shared.spatial_streaming_kernel_v3,"aw",@nobits
	.sectionflags	@""
	.align	4
.nv.shared.spatial_streaming_kernel_v3:
	.zero		1032


//--------------------- .nv.shared.reserved.0     --------------------------
	.section	.nv.shared.reserved.0,"aw",@nobits
	.weak		__nv_reservedSMEM_offset_0_alias
	.size		__nv_reservedSMEM_offset_0_alias, 0, 64
	.other		__nv_reservedSMEM_offset_0_alias,@"STO_CUDA_RESERVED_SHARED STV_DEFAULT"
__nv_reservedSMEM_offset_0_alias:
	.zero		0
	.zero		64


//--------------------- .nv.constant0.spatial_streaming_kernel_v3 --------------------------
	.section	.nv.constant0.spatial_streaming_kernel_v3,"a",@progbits
	.sectionflags	@""
	.align	4
.nv.constant0.spatial_streaming_kernel_v3:
	.zero		976


//--------------------- SYMBOLS --------------------------

	.type		.nv.reservedSmem.offset0,@object
	.size		.nv.reservedSmem.offset0,0x4
	.type		.nv.reservedSmem.cap,@object
	.size		.nv.reservedSmem.cap,0x4
